// auto-generated by cutlass_sweep.gemm — config: {"arch": "sm_90", "cluster_m": 2, "cluster_n": 1, "dtype": "bf16", "dtype_b": "bf16", "layout": "nt", "stages": 0, "tile_k": 32, "tile_m": 256, "tile_n": 384}
#include "cutlass/cutlass.h"
#include "cutlass/gemm/collective/collective_builder.hpp"
#include "cutlass/gemm/device/gemm_universal_adapter.h"
#include "cutlass/gemm/kernel/gemm_universal.hpp"
#include "cutlass/epilogue/collective/collective_builder.hpp"

using ElemA = cutlass::bfloat16_t;
using ElemB = cutlass::bfloat16_t;
using ElemCD = cutlass::bfloat16_t;
using Acc  = float;
using TileShape    = cute::Shape<cute::_256, cute::_384, cute::_32>;
using ClusterShape = cute::Shape<cute::_2, cute::_1, cute::_1>;

using CollectiveEpilogue = typename cutlass::epilogue::collective::CollectiveBuilder<
    cutlass::arch::Sm90, cutlass::arch::OpClassTensorOp,
    TileShape, ClusterShape,
    cutlass::epilogue::collective::EpilogueTileAuto,
    Acc, Acc,
    ElemCD, cutlass::layout::RowMajor, 128 / cutlass::sizeof_bits<ElemCD>::value,
    ElemCD, cutlass::layout::RowMajor, 128 / cutlass::sizeof_bits<ElemCD>::value,
    cutlass::epilogue::collective::EpilogueScheduleAuto
  >::CollectiveOp;

using CollectiveMainloop = typename cutlass::gemm::collective::CollectiveBuilder<
    cutlass::arch::Sm90, cutlass::arch::OpClassTensorOp,
    ElemA, cutlass::layout::RowMajor, 128 / cutlass::sizeof_bits<ElemA>::value,
    ElemB, cutlass::layout::ColumnMajor, 128 / cutlass::sizeof_bits<ElemB>::value,
    Acc,
    TileShape, ClusterShape,
    cutlass::gemm::collective::StageCountAutoCarveout<static_cast<int>(sizeof(typename CollectiveEpilogue::SharedStorage))>,
    cutlass::gemm::collective::KernelScheduleAuto
  >::CollectiveOp;

using GemmKernel = cutlass::gemm::kernel::GemmUniversal<
    cute::Shape<int,int,int,int>,
    CollectiveMainloop,
    CollectiveEpilogue
>;
using Gemm = cutlass::gemm::device::GemmUniversalAdapter<GemmKernel>;

// Force the device kernel symbol into the cubin without needing a host main.
auto* _anchor = &cutlass::device_kernel<GemmKernel>;


// ===== COMPILED SASS (sm_90a) =====

	.target	sm_90a

	.elftype	@"ET_EXEC"


//--------------------- .note.nv.tkinfo           --------------------------
	.section	.note.nv.tkinfo,"",@"SHT_NOTE"
	.sectionflags	@"SHF_NOTE_NV_TKINFO"
	.tkinfo
        /*0018*/ 	.word	0x00000002
        /*0030*/ 	.string	""
        /*0030*/ 	.string	"ptxas"
        /*0030*/ 	.string	"Cuda compilation tools, release 13.0, V13.0.88"
        /*0030*/ 	.string	"Build cuda_13.0.r13.0/compiler.36424714_0"
        /*0030*/ 	.string	"-arch sm_90a -m 64 "



//--------------------- .note.nv.cuinfo           --------------------------
	.section	.note.nv.cuinfo,"",@"SHT_NOTE"
	.sectionflags	@"SHF_NOTE_NV_CUINFO"
        /*0018*/ 	.short	0x0002
        /*001a*/ 	.short	0x005a
        /*001c*/ 	.short	0x0082
	.zero		2


//--------------------- .nv.info                  --------------------------
	.section	.nv.info,"",@"SHT_CUDA_INFO"
	.align	4


	//----- nvinfo : EIATTR_REGCOUNT
	.align		4
        /*0000*/ 	.byte	0x04, 0x2f
        /*0002*/ 	.short	(.L_15 - .L_14)
	.align		4
.L_14:
        /*0004*/ 	.word	index@(_ZN7cutlass13device_kernelINS_4gemm6kernel13GemmUniversalIN4cute5tupleIJiiiiEEENS1_10collective13CollectiveMmaINS1_34MainloopSm90TmaGmmaWarpSpecializedILi5ENS5_IJNS4_1CILi2EEENSA_ILi1EEESC_EEENS1_35KernelTmaWarpSpecializedCooperativeEEENS5_IJNSA_ILi256EEENSA_ILi384EEENSA_ILi32EEEEEENS_10bfloat16_tENS5_IJlSC_lEEESK_SL_NS4_8TiledMMAINS4_8MMA_AtomIJNS4_4SM904GMMA28MMA_64x192x16_F32BF16BF16_SSILNSP_5MajorE0ELSR_0ELNSP_7ScaleInE1ELSS_1EEEEEENS4_6LayoutISD_NS5_IJSC_NSA_ILi0EEESW_EEEEENS5_IJNS4_10UnderscoreESZ_SZ_EEEEENS4_13SM90_TMA_LOADENS4_14ComposedLayoutINS4_7SwizzleILi2ELi4ELi3EEENS4_18smem_ptr_flag_bitsILi16EEENSV_INS5_IJNSA_ILi8EEESI_EEENS5_IJSI_SC_EEEEEEEvNS4_8identityENS4_23SM90_TMA_LOAD_MULTICASTES1C_vS1D_EENS_8epilogue10collective6detail29Sm90TmaWarpSpecializedAdapterINS1H_15DefaultEpilogueISK_SL_SL_NS1G_6thread17LinearCombinationISK_Li1EffLNS1L_9ScaleType4KindE0ELNS_15FloatRoundStyleE2ESK_EENS1_15EpilogueDefaultEEEEEvvEEEEvNT_6ParamsE)
        /*0008*/ 	.word	0x000000a8


	//----- nvinfo : EIATTR_FRAME_SIZE
	.align		4
.L_15:
        /*000c*/ 	.byte	0x04, 0x11
        /*000e*/ 	.short	(.L_17 - .L_16)
	.align		4
.L_16:
        /*0010*/ 	.word	index@(_ZN7cutlass13device_kernelINS_4gemm6kernel13GemmUniversalIN4cute5tupleIJiiiiEEENS1_10collective13CollectiveMmaINS1_34MainloopSm90TmaGmmaWarpSpecializedILi5ENS5_IJNS4_1CILi2EEENSA_ILi1EEESC_EEENS1_35KernelTmaWarpSpecializedCooperativeEEENS5_IJNSA_ILi256EEENSA_ILi384EEENSA_ILi32EEEEEENS_10bfloat16_tENS5_IJlSC_lEEESK_SL_NS4_8TiledMMAINS4_8MMA_AtomIJNS4_4SM904GMMA28MMA_64x192x16_F32BF16BF16_SSILNSP_5MajorE0ELSR_0ELNSP_7ScaleInE1ELSS_1EEEEEENS4_6LayoutISD_NS5_IJSC_NSA_ILi0EEESW_EEEEENS5_IJNS4_10UnderscoreESZ_SZ_EEEEENS4_13SM90_TMA_LOADENS4_14ComposedLayoutINS4_7SwizzleILi2ELi4ELi3EEENS4_18smem_ptr_flag_bitsILi16EEENSV_INS5_IJNSA_ILi8EEESI_EEENS5_IJSI_SC_EEEEEEEvNS4_8identityENS4_23SM90_TMA_LOAD_MULTICASTES1C_vS1D_EENS_8epilogue10collective6detail29Sm90TmaWarpSpecializedAdapterINS1H_15DefaultEpilogueISK_SL_SL_NS1G_6thread17LinearCombinationISK_Li1EffLNS1L_9ScaleType4KindE0ELNS_15FloatRoundStyleE2ESK_EENS1_15EpilogueDefaultEEEEEvvEEEEvNT_6ParamsE)
        /*0014*/ 	.word	0x000008e0


	//----- nvinfo : EIATTR_MIN_STACK_SIZE
	.align		4
.L_17:
        /*0018*/ 	.byte	0x04, 0x12
        /*001a*/ 	.short	(.L_19 - .L_18)
	.align		4
.L_18:
        /*001c*/ 	.word	index@(_ZN7cutlass13device_kernelINS_4gemm6kernel13GemmUniversalIN4cute5tupleIJiiiiEEENS1_10collective13CollectiveMmaINS1_34MainloopSm90TmaGmmaWarpSpecializedILi5ENS5_IJNS4_1CILi2EEENSA_ILi1EEESC_EEENS1_35KernelTmaWarpSpecializedCooperativeEEENS5_IJNSA_ILi256EEENSA_ILi384EEENSA_ILi32EEEEEENS_10bfloat16_tENS5_IJlSC_lEEESK_SL_NS4_8TiledMMAINS4_8MMA_AtomIJNS4_4SM904GMMA28MMA_64x192x16_F32BF16BF16_SSILNSP_5MajorE0ELSR_0ELNSP_7ScaleInE1ELSS_1EEEEEENS4_6LayoutISD_NS5_IJSC_NSA_ILi0EEESW_EEEEENS5_IJNS4_10UnderscoreESZ_SZ_EEEEENS4_13SM90_TMA_LOADENS4_14ComposedLayoutINS4_7SwizzleILi2ELi4ELi3EEENS4_18smem_ptr_flag_bitsILi16EEENSV_INS5_IJNSA_ILi8EEESI_EEENS5_IJSI_SC_EEEEEEEvNS4_8identityENS4_23SM90_TMA_LOAD_MULTICASTES1C_vS1D_EENS_8epilogue10collective6detail29Sm90TmaWarpSpecializedAdapterINS1H_15DefaultEpilogueISK_SL_SL_NS1G_6thread17LinearCombinationISK_Li1EffLNS1L_9ScaleType4KindE0ELNS_15FloatRoundStyleE2ESK_EENS1_15EpilogueDefaultEEEEEvvEEEEvNT_6ParamsE)
        /*0020*/ 	.word	0x000008e0
.L_19:


//--------------------- .nv.compat                --------------------------
	.section	.nv.compat,"",@"SHT_CUDA_COMPAT_INFO"
	.align	4
        /*0000*/ 	.byte	0x02, 0x09, 0x01, 0x00, 0x02, 0x02, 0x04, 0x00, 0x02, 0x05, 0x05, 0x00, 0x03, 0x07, 0x01, 0x01
        /*0010*/ 	.byte	0x02, 0x03, 0x01, 0x00, 0x02, 0x06, 0x01, 0x00, 0x04, 0x0b, 0x08, 0x00, 0x00, 0x00, 0x00, 0x00
        /*0020*/ 	.byte	0x00, 0x00, 0x00, 0x00


//--------------------- .nv.info._ZN7cutlass13device_kernelINS_4gemm6kernel13GemmUniversalIN4cute5tupleIJiiiiEEENS1_10collective13CollectiveMmaINS1_34MainloopSm90TmaGmmaWarpSpecializedILi5ENS5_IJNS4_1CILi2EEENSA_ILi1EEESC_EEENS1_35KernelTmaWarpSpecializedCooperativeEEENS5_IJNSA_ILi256EEENSA_ILi384EEENSA_ILi32EEEEEENS_10bfloat16_tENS5_IJlSC_lEEESK_SL_NS4_8TiledMMAINS4_8MMA_AtomIJNS4_4SM904GMMA28MMA_64x192x16_F32BF16BF16_SSILNSP_5MajorE0ELSR_0ELNSP_7ScaleInE1ELSS_1EEEEEENS4_6LayoutISD_NS5_IJSC_NSA_ILi0EEESW_EEEEENS5_IJNS4_10UnderscoreESZ_SZ_EEEEENS4_13SM90_TMA_LOADENS4_14ComposedLayoutINS4_7SwizzleILi2ELi4ELi3EEENS4_18smem_ptr_flag_bitsILi16EEENSV_INS5_IJNSA_ILi8EEESI_EEENS5_IJSI_SC_EEEEEEEvNS4_8identityENS4_23SM90_TMA_LOAD_MULTICASTES1C_vS1D_EENS_8epilogue10collective6detail29Sm90TmaWarpSpecializedAdapterINS1H_15DefaultEpilogueISK_SL_SL_NS1G_6thread17LinearCombinationISK_Li1EffLNS1L_9ScaleType4KindE0ELNS_15FloatRoundStyleE2ESK_EENS1_15EpilogueDefaultEEEEEvvEEEEvNT_6ParamsE --------------------------
	.section	.nv.info._ZN7cutlass13device_kernelINS_4gemm6kernel13GemmUniversalIN4cute5tupleIJiiiiEEENS1_10collective13CollectiveMmaINS1_34MainloopSm90TmaGmmaWarpSpecializedILi5ENS5_IJNS4_1CILi2EEENSA_ILi1EEESC_EEENS1_35KernelTmaWarpSpecializedCooperativeEEENS5_IJNSA_ILi256EEENSA_ILi384EEENSA_ILi32EEEEEENS_10bfloat16_tENS5_IJlSC_lEEESK_SL_NS4_8TiledMMAINS4_8MMA_AtomIJNS4_4SM904GMMA28MMA_64x192x16_F32BF16BF16_SSILNSP_5MajorE0ELSR_0ELNSP_7ScaleInE1ELSS_1EEEEEENS4_6LayoutISD_NS5_IJSC_NSA_ILi0EEESW_EEEEENS5_IJNS4_10UnderscoreESZ_SZ_EEEEENS4_13SM90_TMA_LOADENS4_14ComposedLayoutINS4_7SwizzleILi2ELi4ELi3EEENS4_18smem_ptr_flag_bitsILi16EEENSV_INS5_IJNSA_ILi8EEESI_EEENS5_IJSI_SC_EEEEEEEvNS4_8identityENS4_23SM90_TMA_LOAD_MULTICASTES1C_vS1D_EENS_8epilogue10collective6detail29Sm90TmaWarpSpecializedAdapterINS1H_15DefaultEpilogueISK_SL_SL_NS1G_6thread17LinearCombinationISK_Li1EffLNS1L_9ScaleType4KindE0ELNS_15FloatRoundStyleE2ESK_EENS1_15EpilogueDefaultEEEEEvvEEEEvNT_6ParamsE,"",@"SHT_CUDA_INFO"
	.sectionflags	@""
	.align	4


	//----- nvinfo : EIATTR_CUDA_API_VERSION
	.align		4
        /*0000*/ 	.byte	0x04, 0x37
        /*0002*/ 	.short	(.L_21 - .L_20)
.L_20:
        /*0004*/ 	.word	0x00000082


	//----- nvinfo : EIATTR_KPARAM_INFO
	.align		4
.L_21:
        /*0008*/ 	.byte	0x04, 0x17
        /*000a*/ 	.short	(.L_23 - .L_22)
.L_22:
        /*000c*/ 	.word	0x00000000
        /*0010*/ 	.short	0x0000
        /*0012*/ 	.short	0x0070
        /*0014*/ 	.byte	0x00, 0xf0, 0x01, 0x10


	//----- nvinfo : EIATTR_SPARSE_MMA_MASK
	.align		4
.L_23:
        /*0018*/ 	.byte	0x03, 0x50
        /*001a*/ 	.short	0x0000


	//----- nvinfo : EIATTR_MAXREG_COUNT
	.align		4
        /*001c*/ 	.byte	0x03, 0x1b
        /*001e*/ 	.short	0x00a8


	//----- nvinfo : EIATTR_NUM_BARRIERS
	.align		4
        /*0020*/ 	.byte	0x02, 0x4c
        /*0022*/ 	.byte	0x01
	.zero		1


	//----- nvinfo : EIATTR_EXTERNS
	.align		4
        /*0024*/ 	.byte	0x04, 0x0f
        /*0026*/ 	.short	(.L_25 - .L_24)


	//   ....[0]....
	.align		4
.L_24:
        /*0028*/ 	.word	index@(__assertfail)


	//----- nvinfo : EIATTR_ANNOTATIONS
	.align		4
.L_25:
        /*002c*/ 	.byte	0x04, 0x55
        /*002e*/ 	.short	(.L_27 - .L_26)


	//   ....[0]....
.L_26:
        /*0030*/ 	.word	0x00000001
        /*0034*/ 	.byte	0x60, 0x07, 0x00, 0x00, 0x01, 0x00, 0x00, 0x00, 0x20, 0x0a, 0x00, 0x00, 0x01, 0x00, 0x00, 0x00
        /* <DEDUP_REMOVED lines=792> */
        /*31c4*/ 	.byte	0x00, 0x37, 0x02, 0x00


	//----- nvinfo : EIATTR_MERCURY_ISA_VERSION
	.align		4
.L_27:
        /*31c8*/ 	.byte	0x03, 0x5f
        /*31ca*/ 	.short	0x0101


	//----- nvinfo : EIATTR_INT_WARP_WIDE_INSTR_OFFSETS
	.align		4
        /*31cc*/ 	.byte	0x04, 0x31
        /*31ce*/ 	.short	(.L_29 - .L_28)


	//   ....[0]....
.L_28:
        /*31d0*/ 	.word	0x000005a0


	//   ....[1]....
        /*31d4*/ 	.word	0x000005b0


	//   ....[2]....
        /*31d8*/ 	.word	0x00000730


	//----- nvinfo : EIATTR_COOP_GROUP_MASK_REGIDS
	.align		4
.L_29:
        /*31dc*/ 	.byte	0x04, 0x29
        /*31de*/ 	.short	(.L_31 - .L_30)


	//   ....[0]....
.L_30:
        /*31e0*/ 	.word	0xffffffff


	//   ....[1]....
        /*31e4*/ 	.word	0xffffffff


	//   ....[2]....
        /*31e8*/ 	.word	0xffffffff


	//   ....[3]....
        /*31ec*/ 	.word	0xffffffff


	//   ....[4]....
        /*31f0*/ 	.word	0xffffffff


	//   ....[5]....
        /*31f4*/ 	.word	0xffffffff


	//----- nvinfo : EIATTR_COOP_GROUP_INSTR_OFFSETS
	.align		4
.L_31:
        /*31f8*/ 	.byte	0x04, 0x28
        /*31fa*/ 	.short	(.L_33 - .L_32)


	//   ....[0]....
.L_32:
        /*31fc*/ 	.word	0x00000070


	//   ....[1]....
        /*3200*/ 	.word	0x00000080


	//   ....[2]....
        /*3204*/ 	.word	0x000001a0


	//   ....[3]....
        /*3208*/ 	.word	0x000003f0


	//   ....[4]....
        /*320c*/ 	.word	0x00000870


	//   ....[5]....
        /*3210*/ 	.word	0x00001440


	//----- nvinfo : EIATTR_REG_RECONFIG
	.align		4
.L_33:
        /*3214*/ 	.byte	0x01, 0x54
	.zero		2


	//----- nvinfo : EIATTR_SYSCALL_OFFSETS
	.align		4
        /*3218*/ 	.byte	0x04, 0x46
        /*321a*/ 	.short	(.L_35 - .L_34)


	//   ....[0]....
.L_34:
        /*321c*/ 	.word	0x000015f0


	//----- nvinfo : EIATTR_MBARRIER_INSTR_OFFSETS
	.align		4
.L_35:
        /*3220*/ 	.byte	0x04, 0x39
        /*3222*/ 	.short	(.L_37 - .L_36)


	//   ....[0]....
.L_36:
        /*3224*/ 	.word	0x00000320
        /*3228*/ 	.word	0x000000ff
        /*322c*/ 	.word	0x00000000
        /*3230*/ 	.short	0x0100
        /*3232*/ 	.byte	0x08
	.zero		1


	//   ....[1]....
        /*3234*/ 	.word	0x00000330
        /*3238*/ 	.word	0x000000ff
        /*323c*/ 	.word	0x00000028
        /*3240*/ 	.short	0x0100
        /*3242*/ 	.byte	0x08
	.zero		1


	//   ....[2]....
        /*3244*/ 	.word	0x00000340
        /*3248*/ 	.word	0x000000ff
        /*324c*/ 	.word	0x00000008
        /*3250*/ 	.short	0x0100
        /*3252*/ 	.byte	0x08
	.zero		1


	//   ....[3]....
        /*3254*/ 	.word	0x00000350
        /*3258*/ 	.word	0x000000ff
        /*325c*/ 	.word	0x00000030
        /*3260*/ 	.short	0x0100
        /*3262*/ 	.byte	0x08
	.zero		1


	//   ....[4]....
        /*3264*/ 	.word	0x00000360
        /*3268*/ 	.word	0x000000ff
        /*326c*/ 	.word	0x00000010
        /*3270*/ 	.short	0x0100
        /*3272*/ 	.byte	0x08
	.zero		1


	//   ....[5]....
        /*3274*/ 	.word	0x00000370
        /*3278*/ 	.word	0x000000ff
        /*327c*/ 	.word	0x00000038
        /*3280*/ 	.short	0x0100
        /*3282*/ 	.byte	0x08
	.zero		1


	//   ....[6]....
        /*3284*/ 	.word	0x00000380
        /*3288*/ 	.word	0x000000ff
        /*328c*/ 	.word	0x00000018
        /*3290*/ 	.short	0x0100
        /*3292*/ 	.byte	0x08
	.zero		1


	//   ....[7]....
        /*3294*/ 	.word	0x00000390
        /*3298*/ 	.word	0x000000ff
        /*329c*/ 	.word	0x00000040
        /*32a0*/ 	.short	0x0100
        /*32a2*/ 	.byte	0x08
	.zero		1


	//   ....[8]....
        /*32a4*/ 	.word	0x000003a0
        /*32a8*/ 	.word	0x000000ff
        /*32ac*/ 	.word	0x00000020
        /*32b0*/ 	.short	0x0100
        /*32b2*/ 	.byte	0x08
	.zero		1


	//   ....[9]....
        /*32b4*/ 	.word	0x000003b0
        /*32b8*/ 	.word	0x000000ff
        /*32bc*/ 	.word	0x00000048
        /*32c0*/ 	.short	0x0100
        /*32c2*/ 	.byte	0x08
	.zero		1


	//   ....[10]....
        /*32c4*/ 	.word	0x000007a0
        /*32c8*/ 	.word	0x000000ff
        /*32cc*/ 	.word	0x00000060
        /*32d0*/ 	.short	0x0100
        /*32d2*/ 	.byte	0x06
	.zero		1


	//   ....[11]....
        /*32d4*/ 	.word	0x000007d0
        /*32d8*/ 	.word	0x000000ff
        /*32dc*/ 	.word	0x00000068
        /*32e0*/ 	.short	0x0100
        /*32e2*/ 	.byte	0x06
	.zero		1


	//   ....[12]....
        /*32e4*/ 	.word	0x00001690
        /*32e8*/ 	.word	0x00000003
        /*32ec*/ 	.word	0x00000000
        /*32f0*/ 	.short	0x010a
        /*32f2*/ 	.byte	0x3f
	.zero		1


	//   ....[13]....
        /*32f4*/ 	.word	0x000016d0
        /*32f8*/ 	.word	0x00000003
        /*32fc*/ 	.word	0x00000000
        /*3300*/ 	.short	0x010a
        /*3302*/ 	.byte	0x3f
	.zero		1


	//   ....[14]....
        /*3304*/ 	.word	0x00004940
        /*3308*/ 	.word	0x000000ff
        /*330c*/ 	.word	0x00000000
        /*3310*/ 	.short	0x010a
        /*3312*/ 	.byte	0x04
	.zero		1


	//   ....[15]....
        /*3314*/ 	.word	0x00004980
        /*3318*/ 	.word	0x000000ff
        /*331c*/ 	.word	0x00000000
        /*3320*/ 	.short	0x010a
        /*3322*/ 	.byte	0x04
	.zero		1


	//   ....[16]....
        /*3324*/ 	.word	0x00008580
        /*3328*/ 	.word	0x00000004
        /*332c*/ 	.word	0x00000000
        /*3330*/ 	.short	0x0101
        /*3332*/ 	.byte	0x3f
	.zero		1


	//   ....[17]....
        /*3334*/ 	.word	0x00008760
        /*3338*/ 	.word	0x00000000
        /*333c*/ 	.word	0x00000000
        /*3340*/ 	.short	0x0101
        /*3342*/ 	.byte	0x3f
	.zero		1


	//   ....[18]....
        /*3344*/ 	.word	0x00023260
        /*3348*/ 	.word	0x0000000f
        /*334c*/ 	.word	0x00000028
        /*3350*/ 	.short	0x010a
        /*3352*/ 	.byte	0x3f
	.zero		1


	//   ....[19]....
        /*3354*/ 	.word	0x00023600
        /*3358*/ 	.word	0x00000002
        /*335c*/ 	.word	0x00000068
        /*3360*/ 	.short	0x0101
        /*3362*/ 	.byte	0x3f
	.zero		1


	//   ....[20]....
        /*3364*/ 	.word	0x00023e10
        /*3368*/ 	.word	0x00000003
        /*336c*/ 	.word	0x00000000
        /*3370*/ 	.short	0x010a
        /*3372*/ 	.byte	0x3f
	.zero		1


	//   ....[21]....
        /*3374*/ 	.word	0x00023ea0
        /*3378*/ 	.word	0x00000003
        /*337c*/ 	.word	0x00000000
        /*3380*/ 	.short	0x010a
        /*3382*/ 	.byte	0x3f
	.zero		1


	//   ....[22]....
        /*3384*/ 	.word	0x00023f30
        /*3388*/ 	.word	0x00000003
        /*338c*/ 	.word	0x00000000
        /*3390*/ 	.short	0x010a
        /*3392*/ 	.byte	0x3f
	.zero		1


	//   ....[23]....
        /*3394*/ 	.word	0x00023fc0
        /*3398*/ 	.word	0x00000003
        /*339c*/ 	.word	0x00000000
        /*33a0*/ 	.short	0x010a
        /*33a2*/ 	.byte	0x3f
	.zero		1


	//   ....[24]....
        /*33a4*/ 	.word	0x00024050
        /*33a8*/ 	.word	0x00000003
        /*33ac*/ 	.word	0x00000000
        /*33b0*/ 	.short	0x010a
        /*33b2*/ 	.byte	0x3f
	.zero		1


	//   ....[25]....
        /*33b4*/ 	.word	0x000240b0
        /*33b8*/ 	.word	0x00000003
        /*33bc*/ 	.word	0x00000000
        /*33c0*/ 	.short	0x010a
        /*33c2*/ 	.byte	0x3f
	.zero		1


	//   ....[26]....
        /*33c4*/ 	.word	0x00024110
        /*33c8*/ 	.word	0x00000006
        /*33cc*/ 	.word	0x00000000
        /*33d0*/ 	.short	0x010a
        /*33d2*/ 	.byte	0x3f
	.zero		1


	//   ....[27]....
        /*33d4*/ 	.word	0x000241e0
        /*33d8*/ 	.word	0x0000000f
        /*33dc*/ 	.word	0x00000028
        /*33e0*/ 	.short	0x010a
        /*33e2*/ 	.byte	0x3f
	.zero		1


	//   ....[28]....
        /*33e4*/ 	.word	0x000242b0
        /*33e8*/ 	.word	0x00000003
        /*33ec*/ 	.word	0x00000000
        /*33f0*/ 	.short	0x010a
        /*33f2*/ 	.byte	0x3f
	.zero		1


	//   ....[29]....
        /*33f4*/ 	.word	0x00024300
        /*33f8*/ 	.word	0x00000003
        /*33fc*/ 	.word	0x00000000
        /*3400*/ 	.short	0x010a
        /*3402*/ 	.byte	0x3f
	.zero		1


	//   ....[30]....
        /*3404*/ 	.word	0x00024350
        /*3408*/ 	.word	0x00000003
        /*340c*/ 	.word	0x00000000
        /*3410*/ 	.short	0x010a
        /*3412*/ 	.byte	0x3f
	.zero		1


	//   ....[31]....
        /*3414*/ 	.word	0x000243a0
        /*3418*/ 	.word	0x00000003
        /*341c*/ 	.word	0x00000000
        /*3420*/ 	.short	0x010a
        /*3422*/ 	.byte	0x3f
	.zero		1


	//----- nvinfo : EIATTR_NUM_MBARRIERS
	.align		4
.L_37:
        /*3424*/ 	.byte	0x03, 0x38
        /*3426*/ 	.short	0x000c


	//----- nvinfo : EIATTR_EXIT_INSTR_OFFSETS
	.align		4
        /*3428*/ 	.byte	0x04, 0x1c
        /*342a*/ 	.short	(.L_39 - .L_38)


	//   ....[0]....
.L_38:
        /*342c*/ 	.word	0x00000ad0


	//   ....[1]....
        /*3430*/ 	.word	0x00001360


	//   ....[2]....
        /*3434*/ 	.word	0x000228f0


	//   ....[3]....
        /*3438*/ 	.word	0x00022f10


	//   ....[4]....
        /*343c*/ 	.word	0x000240a0


	//----- nvinfo : EIATTR_MAX_THREADS
	.align		4
.L_39:
        /*3440*/ 	.byte	0x04, 0x05
        /*3442*/ 	.short	(.L_41 - .L_40)
.L_40:
        /*3444*/ 	.word	0x00000180
        /*3448*/ 	.word	0x00000001
        /*344c*/ 	.word	0x00000001


	//----- nvinfo : EIATTR_CRS_STACK_SIZE
	.align		4
.L_41:
        /*3450*/ 	.byte	0x04, 0x1e
        /*3452*/ 	.short	(.L_43 - .L_42)
.L_42:
        /*3454*/ 	.word	0x00000000


	//----- nvinfo : EIATTR_CBANK_PARAM_SIZE
	.align		4
.L_43:
        /*3458*/ 	.byte	0x03, 0x19
        /*345a*/ 	.short	0x0470


	//----- nvinfo : EIATTR_PARAM_CBANK
	.align		4
        /*345c*/ 	.byte	0x04, 0x0a
        /*345e*/ 	.short	(.L_45 - .L_44)
	.align		4
.L_44:
        /*3460*/ 	.word	index@(.nv.constant0._ZN7cutlass13device_kernelINS_4gemm6kernel13GemmUniversalIN4cute5tupleIJiiiiEEENS1_10collective13CollectiveMmaINS1_34MainloopSm90TmaGmmaWarpSpecializedILi5ENS5_IJNS4_1CILi2EEENSA_ILi1EEESC_EEENS1_35KernelTmaWarpSpecializedCooperativeEEENS5_IJNSA_ILi256EEENSA_ILi384EEENSA_ILi32EEEEEENS_10bfloat16_tENS5_IJlSC_lEEESK_SL_NS4_8TiledMMAINS4_8MMA_AtomIJNS4_4SM904GMMA28MMA_64x192x16_F32BF16BF16_SSILNSP_5MajorE0ELSR_0ELNSP_7ScaleInE1ELSS_1EEEEEENS4_6LayoutISD_NS5_IJSC_NSA_ILi0EEESW_EEEEENS5_IJNS4_10UnderscoreESZ_SZ_EEEEENS4_13SM90_TMA_LOADENS4_14ComposedLayoutINS4_7SwizzleILi2ELi4ELi3EEENS4_18smem_ptr_flag_bitsILi16EEENSV_INS5_IJNSA_ILi8EEESI_EEENS5_IJSI_SC_EEEEEEEvNS4_8identityENS4_23SM90_TMA_LOAD_MULTICASTES1C_vS1D_EENS_8epilogue10collective6detail29Sm90TmaWarpSpecializedAdapterINS1H_15DefaultEpilogueISK_SL_SL_NS1G_6thread17LinearCombinationISK_Li1EffLNS1L_9ScaleType4KindE0ELNS_15FloatRoundStyleE2ESK_EENS1_15EpilogueDefaultEEEEEvvEEEEvNT_6ParamsE)
        /*3464*/ 	.short	0x0210
        /*3466*/ 	.short	0x0470


	//----- nvinfo : EIATTR_SW_WAR
	.align		4
.L_45:
        /*3468*/ 	.byte	0x04, 0x36
        /*346a*/ 	.short	(.L_47 - .L_46)
.L_46:
        /*346c*/ 	.word	0x00000008
.L_47:


//--------------------- .nv.callgraph             --------------------------
	.section	.nv.callgraph,"",@"SHT_CUDA_CALLGRAPH"
	.align	4
	.sectionentsize	8
	.align		4
        /*0000*/ 	.word	0x00000000
	.align		4
        /*0004*/ 	.word	0xffffffff
	.align		4
        /*0008*/ 	.word	index@(_ZN7cutlass13device_kernelINS_4gemm6kernel13GemmUniversalIN4cute5tupleIJiiiiEEENS1_10collective13CollectiveMmaINS1_34MainloopSm90TmaGmmaWarpSpecializedILi5ENS5_IJNS4_1CILi2EEENSA_ILi1EEESC_EEENS1_35KernelTmaWarpSpecializedCooperativeEEENS5_IJNSA_ILi256EEENSA_ILi384EEENSA_ILi32EEEEEENS_10bfloat16_tENS5_IJlSC_lEEESK_SL_NS4_8TiledMMAINS4_8MMA_AtomIJNS4_4SM904GMMA28MMA_64x192x16_F32BF16BF16_SSILNSP_5MajorE0ELSR_0ELNSP_7ScaleInE1ELSS_1EEEEEENS4_6LayoutISD_NS5_IJSC_NSA_ILi0EEESW_EEEEENS5_IJNS4_10UnderscoreESZ_SZ_EEEEENS4_13SM90_TMA_LOADENS4_14ComposedLayoutINS4_7SwizzleILi2ELi4ELi3EEENS4_18smem_ptr_flag_bitsILi16EEENSV_INS5_IJNSA_ILi8EEESI_EEENS5_IJSI_SC_EEEEEEEvNS4_8identityENS4_23SM90_TMA_LOAD_MULTICASTES1C_vS1D_EENS_8epilogue10collective6detail29Sm90TmaWarpSpecializedAdapterINS1H_15DefaultEpilogueISK_SL_SL_NS1G_6thread17LinearCombinationISK_Li1EffLNS1L_9ScaleType4KindE0ELNS_15FloatRoundStyleE2ESK_EENS1_15EpilogueDefaultEEEEEvvEEEEvNT_6ParamsE)
	.align		4
        /*000c*/ 	.word	index@(__assertfail)
	.align		4
        /*0010*/ 	.word	0x00000000
	.align		4
        /*0014*/ 	.word	0xfffffffe
	.align		4
        /*0018*/ 	.word	0x00000000
	.align		4
        /*001c*/ 	.word	0xfffffffd
	.align		4
        /*0020*/ 	.word	0x00000000
	.align		4
        /*0024*/ 	.word	0xfffffffc


//--------------------- .nv.constant4             --------------------------
	.section	.nv.constant4,"a",@progbits
	.align	8
	.align		8
.nv.constant4:
        /*0000*/ 	.dword	__assertfail
	.align		8
        /*0008*/ 	.dword	__unnamed_1
	.align		8
        /*0010*/ 	.dword	_ZN40_INTERNAL_ed9a4df1_4_k_cu_451bca9f_141524cuda3std3__45__cpo5beginE
	.align		8
        /*0018*/ 	.dword	_ZN40_INTERNAL_ed9a4df1_4_k_cu_451bca9f_141524cuda3std3__45__cpo3endE
	.align		8
        /*0020*/ 	.dword	_ZN40_INTERNAL_ed9a4df1_4_k_cu_451bca9f_141524cuda3std3__45__cpo6cbeginE
	.align		8
        /*0028*/ 	.dword	_ZN40_INTERNAL_ed9a4df1_4_k_cu_451bca9f_141524cuda3std3__45__cpo4cendE
	.align		8
        /*0030*/ 	.dword	_ZN40_INTERNAL_ed9a4df1_4_k_cu_451bca9f_141524cuda3std3__442_GLOBAL__N__ed9a4df1_4_k_cu_451bca9f_141526ignoreE
	.align		8
        /*0038*/ 	.dword	_ZN40_INTERNAL_ed9a4df1_4_k_cu_451bca9f_141524cuda3std3__419piecewise_constructE
	.align		8
        /*0040*/ 	.dword	_ZN40_INTERNAL_ed9a4df1_4_k_cu_451bca9f_141524cuda3std3__48in_placeE
	.align		8
        /*0048*/ 	.dword	_ZN40_INTERNAL_ed9a4df1_4_k_cu_451bca9f_141524cuda3std6ranges3__45__cpo4swapE
	.align		8
        /*0050*/ 	.dword	_ZN40_INTERNAL_ed9a4df1_4_k_cu_451bca9f_141524cuda3std6ranges3__45__cpo9iter_moveE
	.align		8
        /*0058*/ 	.dword	_ZN40_INTERNAL_ed9a4df1_4_k_cu_451bca9f_141524cute7productE
	.align		8
        /*0060*/ 	.dword	_ZN40_INTERNAL_ed9a4df1_4_k_cu_451bca9f_141524cute1_E
	.align		8
        /*0068*/ 	.dword	$str$22
	.align		8
        /*0070*/ 	.dword	$str$23


//--------------------- .text._ZN7cutlass13device_kernelINS_4gemm6kernel13GemmUniversalIN4cute5tupleIJiiiiEEENS1_10collective13CollectiveMmaINS1_34MainloopSm90TmaGmmaWarpSpecializedILi5ENS5_IJNS4_1CILi2EEENSA_ILi1EEESC_EEENS1_35KernelTmaWarpSpecializedCooperativeEEENS5_IJNSA_ILi256EEENSA_ILi384EEENSA_ILi32EEEEEENS_10bfloat16_tENS5_IJlSC_lEEESK_SL_NS4_8TiledMMAINS4_8MMA_AtomIJNS4_4SM904GMMA28MMA_64x192x16_F32BF16BF16_SSILNSP_5MajorE0ELSR_0ELNSP_7ScaleInE1ELSS_1EEEEEENS4_6LayoutISD_NS5_IJSC_NSA_ILi0EEESW_EEEEENS5_IJNS4_10UnderscoreESZ_SZ_EEEEENS4_13SM90_TMA_LOADENS4_14ComposedLayoutINS4_7SwizzleILi2ELi4ELi3EEENS4_18smem_ptr_flag_bitsILi16EEENSV_INS5_IJNSA_ILi8EEESI_EEENS5_IJSI_SC_EEEEEEEvNS4_8identityENS4_23SM90_TMA_LOAD_MULTICASTES1C_vS1D_EENS_8epilogue10collective6detail29Sm90TmaWarpSpecializedAdapterINS1H_15DefaultEpilogueISK_SL_SL_NS1G_6thread17LinearCombinationISK_Li1EffLNS1L_9ScaleType4KindE0ELNS_15FloatRoundStyleE2ESK_EENS1_15EpilogueDefaultEEEEEvvEEEEvNT_6ParamsE --------------------------
	.section	.text._ZN7cutlass13device_kernelINS_4gemm6kernel13GemmUniversalIN4cute5tupleIJiiiiEEENS1_10collective13CollectiveMmaINS1_34MainloopSm90TmaGmmaWarpSpecializedILi5ENS5_IJNS4_1CILi2EEENSA_ILi1EEESC_EEENS1_35KernelTmaWarpSpecializedCooperativeEEENS5_IJNSA_ILi256EEENSA_ILi384EEENSA_ILi32EEEEEENS_10bfloat16_tENS5_IJlSC_lEEESK_SL_NS4_8TiledMMAINS4_8MMA_AtomIJNS4_4SM904GMMA28MMA_64x192x16_F32BF16BF16_SSILNSP_5MajorE0ELSR_0ELNSP_7ScaleInE1ELSS_1EEEEEENS4_6LayoutISD_NS5_IJSC_NSA_ILi0EEESW_EEEEENS5_IJNS4_10UnderscoreESZ_SZ_EEEEENS4_13SM90_TMA_LOADENS4_14ComposedLayoutINS4_7SwizzleILi2ELi4ELi3EEENS4_18smem_ptr_flag_bitsILi16EEENSV_INS5_IJNSA_ILi8EEESI_EEENS5_IJSI_SC_EEEEEEEvNS4_8identityENS4_23SM90_TMA_LOAD_MULTICASTES1C_vS1D_EENS_8epilogue10collective6detail29Sm90TmaWarpSpecializedAdapterINS1H_15DefaultEpilogueISK_SL_SL_NS1G_6thread17LinearCombinationISK_Li1EffLNS1L_9ScaleType4KindE0ELNS_15FloatRoundStyleE2ESK_EENS1_15EpilogueDefaultEEEEEvvEEEEvNT_6ParamsE,"ax",@progbits
	.align	128
.text._ZN7cutlass13device_kernelINS_4gemm6kernel13GemmUniversalIN4cute5tupleIJiiiiEEENS1_10collective13CollectiveMmaINS1_34MainloopSm90TmaGmmaWarpSpecializedILi5ENS5_IJNS4_1CILi2EEENSA_ILi1EEESC_EEENS1_35KernelTmaWarpSpecializedCooperativeEEENS5_IJNSA_ILi256EEENSA_ILi384EEENSA_ILi32EEEEEENS_10bfloat16_tENS5_IJlSC_lEEESK_SL_NS4_8TiledMMAINS4_8MMA_AtomIJNS4_4SM904GMMA28MMA_64x192x16_F32BF16BF16_SSILNSP_5MajorE0ELSR_0ELNSP_7ScaleInE1ELSS_1EEEEEENS4_6LayoutISD_NS5_IJSC_NSA_ILi0EEESW_EEEEENS5_IJNS4_10UnderscoreESZ_SZ_EEEEENS4_13SM90_TMA_LOADENS4_14ComposedLayoutINS4_7SwizzleILi2ELi4ELi3EEENS4_18smem_ptr_flag_bitsILi16EEENSV_INS5_IJNSA_ILi8EEESI_EEENS5_IJSI_SC_EEEEEEEvNS4_8identityENS4_23SM90_TMA_LOAD_MULTICASTES1C_vS1D_EENS_8epilogue10collective6detail29Sm90TmaWarpSpecializedAdapterINS1H_15DefaultEpilogueISK_SL_SL_NS1G_6thread17LinearCombinationISK_Li1EffLNS1L_9ScaleType4KindE0ELNS_15FloatRoundStyleE2ESK_EENS1_15EpilogueDefaultEEEEEvvEEEEvNT_6ParamsE:
        .type           _ZN7cutlass13device_kernelINS_4gemm6kernel13GemmUniversalIN4cute5tupleIJiiiiEEENS1_10collective13CollectiveMmaINS1_34MainloopSm90TmaGmmaWarpSpecializedILi5ENS5_IJNS4_1CILi2EEENSA_ILi1EEESC_EEENS1_35KernelTmaWarpSpecializedCooperativeEEENS5_IJNSA_ILi256EEENSA_ILi384EEENSA_ILi32EEEEEENS_10bfloat16_tENS5_IJlSC_lEEESK_SL_NS4_8TiledMMAINS4_8MMA_AtomIJNS4_4SM904GMMA28MMA_64x192x16_F32BF16BF16_SSILNSP_5MajorE0ELSR_0ELNSP_7ScaleInE1ELSS_1EEEEEENS4_6LayoutISD_NS5_IJSC_NSA_ILi0EEESW_EEEEENS5_IJNS4_10UnderscoreESZ_SZ_EEEEENS4_13SM90_TMA_LOADENS4_14ComposedLayoutINS4_7SwizzleILi2ELi4ELi3EEENS4_18smem_ptr_flag_bitsILi16EEENSV_INS5_IJNSA_ILi8EEESI_EEENS5_IJSI_SC_EEEEEEEvNS4_8identityENS4_23SM90_TMA_LOAD_MULTICASTES1C_vS1D_EENS_8epilogue10collective6detail29Sm90TmaWarpSpecializedAdapterINS1H_15DefaultEpilogueISK_SL_SL_NS1G_6thread17LinearCombinationISK_Li1EffLNS1L_9ScaleType4KindE0ELNS_15FloatRoundStyleE2ESK_EENS1_15EpilogueDefaultEEEEEvvEEEEvNT_6ParamsE,@function
        .size           _ZN7cutlass13device_kernelINS_4gemm6kernel13GemmUniversalIN4cute5tupleIJiiiiEEENS1_10collective13CollectiveMmaINS1_34MainloopSm90TmaGmmaWarpSpecializedILi5ENS5_IJNS4_1CILi2EEENSA_ILi1EEESC_EEENS1_35KernelTmaWarpSpecializedCooperativeEEENS5_IJNSA_ILi256EEENSA_ILi384EEENSA_ILi32EEEEEENS_10bfloat16_tENS5_IJlSC_lEEESK_SL_NS4_8TiledMMAINS4_8MMA_AtomIJNS4_4SM904GMMA28MMA_64x192x16_F32BF16BF16_SSILNSP_5MajorE0ELSR_0ELNSP_7ScaleInE1ELSS_1EEEEEENS4_6LayoutISD_NS5_IJSC_NSA_ILi0EEESW_EEEEENS5_IJNS4_10UnderscoreESZ_SZ_EEEEENS4_13SM90_TMA_LOADENS4_14ComposedLayoutINS4_7SwizzleILi2ELi4ELi3EEENS4_18smem_ptr_flag_bitsILi16EEENSV_INS5_IJNSA_ILi8EEESI_EEENS5_IJSI_SC_EEEEEEEvNS4_8identityENS4_23SM90_TMA_LOAD_MULTICASTES1C_vS1D_EENS_8epilogue10collective6detail29Sm90TmaWarpSpecializedAdapterINS1H_15DefaultEpilogueISK_SL_SL_NS1G_6thread17LinearCombinationISK_Li1EffLNS1L_9ScaleType4KindE0ELNS_15FloatRoundStyleE2ESK_EENS1_15EpilogueDefaultEEEEEvvEEEEvNT_6ParamsE,(.L_x_837 - _ZN7cutlass13device_kernelINS_4gemm6kernel13GemmUniversalIN4cute5tupleIJiiiiEEENS1_10collective13CollectiveMmaINS1_34MainloopSm90TmaGmmaWarpSpecializedILi5ENS5_IJNS4_1CILi2EEENSA_ILi1EEESC_EEENS1_35KernelTmaWarpSpecializedCooperativeEEENS5_IJNSA_ILi256EEENSA_ILi384EEENSA_ILi32EEEEEENS_10bfloat16_tENS5_IJlSC_lEEESK_SL_NS4_8TiledMMAINS4_8MMA_AtomIJNS4_4SM904GMMA28MMA_64x192x16_F32BF16BF16_SSILNSP_5MajorE0ELSR_0ELNSP_7ScaleInE1ELSS_1EEEEEENS4_6LayoutISD_NS5_IJSC_NSA_ILi0EEESW_EEEEENS5_IJNS4_10UnderscoreESZ_SZ_EEEEENS4_13SM90_TMA_LOADENS4_14ComposedLayoutINS4_7SwizzleILi2ELi4ELi3EEENS4_18smem_ptr_flag_bitsILi16EEENSV_INS5_IJNSA_ILi8EEESI_EEENS5_IJSI_SC_EEEEEEEvNS4_8identityENS4_23SM90_TMA_LOAD_MULTICASTES1C_vS1D_EENS_8epilogue10collective6detail29Sm90TmaWarpSpecializedAdapterINS1H_15DefaultEpilogueISK_SL_SL_NS1G_6thread17LinearCombinationISK_Li1EffLNS1L_9ScaleType4KindE0ELNS_15FloatRoundStyleE2ESK_EENS1_15EpilogueDefaultEEEEEvvEEEEvNT_6ParamsE)
        .other          _ZN7cutlass13device_kernelINS_4gemm6kernel13GemmUniversalIN4cute5tupleIJiiiiEEENS1_10collective13CollectiveMmaINS1_34MainloopSm90TmaGmmaWarpSpecializedILi5ENS5_IJNS4_1CILi2EEENSA_ILi1EEESC_EEENS1_35KernelTmaWarpSpecializedCooperativeEEENS5_IJNSA_ILi256EEENSA_ILi384EEENSA_ILi32EEEEEENS_10bfloat16_tENS5_IJlSC_lEEESK_SL_NS4_8TiledMMAINS4_8MMA_AtomIJNS4_4SM904GMMA28MMA_64x192x16_F32BF16BF16_SSILNSP_5MajorE0ELSR_0ELNSP_7ScaleInE1ELSS_1EEEEEENS4_6LayoutISD_NS5_IJSC_NSA_ILi0EEESW_EEEEENS5_IJNS4_10UnderscoreESZ_SZ_EEEEENS4_13SM90_TMA_LOADENS4_14ComposedLayoutINS4_7SwizzleILi2ELi4ELi3EEENS4_18smem_ptr_flag_bitsILi16EEENSV_INS5_IJNSA_ILi8EEESI_EEENS5_IJSI_SC_EEEEEEEvNS4_8identityENS4_23SM90_TMA_LOAD_MULTICASTES1C_vS1D_EENS_8epilogue10collective6detail29Sm90TmaWarpSpecializedAdapterINS1H_15DefaultEpilogueISK_SL_SL_NS1G_6thread17LinearCombinationISK_Li1EffLNS1L_9ScaleType4KindE0ELNS_15FloatRoundStyleE2ESK_EENS1_15EpilogueDefaultEEEEEvvEEEEvNT_6ParamsE,@"STO_CUDA_ENTRY STV_DEFAULT"
_ZN7cutlass13device_kernelINS_4gemm6kernel13GemmUniversalIN4cute5tupleIJiiiiEEENS1_10collective13CollectiveMmaINS1_34MainloopSm90TmaGmmaWarpSpecializedILi5ENS5_IJNS4_1CILi2EEENSA_ILi1EEESC_EEENS1_35KernelTmaWarpSpecializedCooperativeEEENS5_IJNSA_ILi256EEENSA_ILi384EEENSA_ILi32EEEEEENS_10bfloat16_tENS5_IJlSC_lEEESK_SL_NS4_8TiledMMAINS4_8MMA_AtomIJNS4_4SM904GMMA28MMA_64x192x16_F32BF16BF16_SSILNSP_5MajorE0ELSR_0ELNSP_7ScaleInE1ELSS_1EEEEEENS4_6LayoutISD_NS5_IJSC_NSA_ILi0EEESW_EEEEENS5_IJNS4_10UnderscoreESZ_SZ_EEEEENS4_13SM90_TMA_LOADENS4_14ComposedLayoutINS4_7SwizzleILi2ELi4ELi3EEENS4_18smem_ptr_flag_bitsILi16EEENSV_INS5_IJNSA_ILi8EEESI_EEENS5_IJSI_SC_EEEEEEEvNS4_8identityENS4_23SM90_TMA_LOAD_MULTICASTES1C_vS1D_EENS_8epilogue10collective6detail29Sm90TmaWarpSpecializedAdapterINS1H_15DefaultEpilogueISK_SL_SL_NS1G_6thread17LinearCombinationISK_Li1EffLNS1L_9ScaleType4KindE0ELNS_15FloatRoundStyleE2ESK_EENS1_15EpilogueDefaultEEEEEvvEEEEvNT_6ParamsE:
[----:B------:R-:W0:Y:S02]  /*0000*/  LDC R1, c[0x0][0x28] ;  /* 0x00000a00ff017b82 */ /* 0x000e240000000800 */
[----:B0-----:R-:W-:Y:S01]  /*0010*/  VIADD R1, R1, 0xfffff720 ;  /* 0xfffff72001017836 */ /* 0x001fe20000000000 */
[----:B------:R-:W0:Y:S01]  /*0020*/  S2R R4, SR_TID.X ;  /* 0x0000000000047919 */ /* 0x000e220000002100 */
[----:B------:R-:W-:Y:S01]  /*0030*/  ELECT P0, URZ, PT ;  /* 0x00000000003f782f */ /* 0x000fe20003800000 */
[----:B------:R-:W-:Y:S01]  /*0040*/  BSSY B0, `(.L_x_0) ;  /* 0x0000015000007945 */ /* 0x000fe20003800000 */
[--C-:B0-----:R-:W-:Y:S02]  /*0050*/  SHF.R.U32.HI R0, RZ, 0x5, R4.reuse ;  /* 0x00000005ff007819 */ /* 0x101fe40000011604 */
[----:B------:R-:W-:-:S03]  /*0060*/  SHF.R.U32.HI R2, RZ, 0x7, R4 ;  /* 0x00000007ff027819 */ /* 0x000fc60000011604 */
[----:B------:R-:W0:Y:S04]  /*0070*/  SHFL.IDX PT, R3, R0, RZ, 0x1f ;  /* 0x00001fff00037589 */ /* 0x000e2800000e0000 */
[----:B------:R-:W1:Y:S01]  /*0080*/  SHFL.IDX PT, R2, R2, RZ, 0x1f ;  /* 0x00001fff02027589 */ /* 0x000e6200000e0000 */
[----:B0-----:R-:W-:Y:S02]  /*0090*/  R2UR UR9, R3 ;  /* 0x00000000030972ca */ /* 0x001fe400000e0000 */
[----:B-1----:R-:W-:-:S11]  /*00a0*/  R2UR UR5, R2 ;  /* 0x00000000020572ca */ /* 0x002fd600000e0000 */
[----:B------:R-:W-:Y:S02]  /*00b0*/  USHF.R.S32.HI UR4, URZ, 0x1f, UR9 ;  /* 0x0000001f3f047899 */ /* 0x000fe40008011409 */
[----:B------:R-:W-:Y:S02]  /*00c0*/  ISETP.NE.OR P0, PT, RZ, UR9, !P0 ;  /* 0x00000009ff007c0c */ /* 0x000fe4000c705670 */
[----:B------:R-:W-:-:S04]  /*00d0*/  ULEA.HI UR4, UR4, UR9, URZ, 0x2 ;  /* 0x0000000904047291 */ /* 0x000fc8000f8f103f */
[----:B------:R-:W-:-:S04]  /*00e0*/  ULOP3.LUT UR4, UR4, 0xfffffffc, URZ, 0xc0, !UPT ;  /* 0xfffffffc04047892 */ /* 0x000fc8000f8ec03f */
[----:B------:R-:W-:-:S03]  /*00f0*/  UIADD3 UR9, UR9, -UR4, URZ ;  /* 0x8000000409097290 */ /* 0x000fc6000fffe03f */
[----:B------:R-:W-:Y:S09]  /*0100*/  @P0 BRA `(.L_x_1) ;  /* 0x0000000000200947 */ /* 0x000ff20003800000 */
[----:B------:R-:W-:Y:S02]  /*0110*/  ULDC.64 UR6, c[0x0][0x198] ;  /* 0x0000660000067ab9 */ /* 0x000fe40000000a00 */
[----:B------:R-:W-:Y:S02]  /*0120*/  UIADD3 UR10, UP0, UR6, 0xf0, URZ ;  /* 0x000000f0060a7890 */ /* 0x000fe4000ff1e03f */
[----:B------:R-:W-:Y:S02]  /*0130*/  UIADD3 UR6, UP1, UR6, 0x1f0, URZ ;  /* 0x000001f006067890 */ /* 0x000fe4000ff3e03f */
[----:B------:R-:W-:Y:S02]  /*0140*/  UIADD3.X UR11, URZ, UR7, URZ, UP0, !UPT ;  /* 0x000000073f0b7290 */ /* 0x000fe400087fe43f */
[----:B------:R-:W-:-:S07]  /*0150*/  UIADD3.X UR7, URZ, UR7, URZ, UP1, !UPT ;  /* 0x000000073f077290 */ /* 0x000fce0008ffe43f */
[----:B------:R0:W-:Y:S02]  /*0160*/  UTMACCTL.PF [UR10] ;  /* 0x000000000a0079b9 */ /* 0x0001e40008040000 */
[----:B------:R0:W-:Y:S02]  /*0170*/  UTMACCTL.PF [UR6] ;  /* 0x00000000060079b9 */ /* 0x0001e40008040000 */
[----:B0-----:R-:W-:Y:S01]  /*0180*/  NOP ;  /* 0x0000000000007918 */ /* 0x001fe20000000000 */
.L_x_1:
[----:B------:R-:W-:Y:S05]  /*0190*/  BSYNC B0 ;  /* 0x0000000000007941 */ /* 0x000fea0003800000 */
.L_x_0:
[----:B------:R-:W0:Y:S01]  /*01a0*/  SHFL.IDX PT, R2, R0, RZ, 0x1f ;  /* 0x00001fff00027589 */ /* 0x000e2200000e0000 */
[----:B------:R-:W-:Y:S01]  /*01b0*/  UISETP.NE.AND UP0, UPT, UR9, 0x3, UPT ;  /* 0x000000030900788c */ /* 0x000fe2000bf05270 */
[----:B------:R-:W-:Y:S01]  /*01c0*/  ISETP.NE.AND P1, PT, RZ, UR5, PT ;  /* 0x00000005ff007c0c */ /* 0x000fe2000bf25270 */
[----:B------:R-:W-:Y:S02]  /*01d0*/  UIADD3 UR16, UR5, -0x1, URZ ;  /* 0xffffffff05107890 */ /* 0x000fe4000fffe03f */
[----:B------:R-:W-:Y:S02]  /*01e0*/  UISETP.EQ.OR UP0, UPT, UR9, URZ, !UP0 ;  /* 0x0000003f0900728c */ /* 0x000fe4000c702670 */
[----:B------:R-:W-:Y:S02]  /*01f0*/  UISETP.GE.U32.AND UP1, UPT, UR16, 0x2, UPT ;  /* 0x000000021000788c */ /* 0x000fe4000bf26070 */
[----:B------:R-:W-:-:S04]  /*0200*/  UISETP.EQ.AND UP0, UPT, UR5, URZ, UP0 ;  /* 0x0000003f0500728c */ /* 0x000fc80008702270 */
[----:B------:R-:W-:-:S04]  /*0210*/  USEL UR40, URZ, 0x1, !UP0 ;  /* 0x000000013f287887 */ /* 0x000fc8000c000000 */
[----:B------:R-:W-:Y:S01]  /*0220*/  USEL UR40, UR40, 0x2, UP1 ;  /* 0x0000000228287887 */ /* 0x000fe20008800000 */
[----:B0-----:R-:W-:-:S13]  /*0230*/  ISETP.NE.AND P0, PT, R2, RZ, PT ;  /* 0x000000ff0200720c */ /* 0x001fda0003f05270 */
[----:B------:R-:W-:Y:S05]  /*0240*/  @P0 BRA `(.L_x_2) ;  /* 0x0000000000600947 */ /* 0x000fea0003800000 */
[----:B------:R-:W0:Y:S01]  /*0250*/  S2UR UR8, SR_CgaCtaId ;  /* 0x00000000000879c3 */ /* 0x000e220000008800 */
[----:B------:R-:W-:Y:S01]  /*0260*/  UMOV UR4, 0x400 ;  /* 0x0000040000047882 */ /* 0x000fe20000000000 */
[----:B------:R-:W-:Y:S01]  /*0270*/  UMOV UR5, 0x1 ;  /* 0x0000000100057882 */ /* 0x000fe20000000000 */
[----:B------:R-:W-:Y:S01]  /*0280*/  UMOV UR6, 0x4 ;  /* 0x0000000400067882 */ /* 0x000fe20000000000 */
[----:B------:R-:W-:Y:S01]  /*0290*/  ELECT P0, URZ, PT ;  /* 0x00000000003f782f */ /* 0x000fe20003800000 */
[----:B------:R-:W-:-:S04]  /*02a0*/  UIADD3 UR6, -UR6, 0x100000, URZ ;  /* 0x0010000006067890 */ /* 0x000fc8000fffe13f */
[----:B------:R-:W-:Y:S02]  /*02b0*/  USHF.L.U32 UR7, UR6, 0xb, URZ ;  /* 0x0000000b06077899 */ /* 0x000fe4000800063f */
[----:B------:R-:W-:Y:S02]  /*02c0*/  USHF.L.U32 UR6, UR6, 0x1, URZ ;  /* 0x0000000106067899 */ /* 0x000fe4000800063f */
[----:B0-----:R-:W-:Y:S02]  /*02d0*/  ULEA UR8, UR8, UR4, 0x18 ;  /* 0x0000000408087291 */ /* 0x001fe4000f8ec03f */
[----:B------:R-:W-:-:S04]  /*02e0*/  UIADD3 UR4, -UR5, 0x100000, URZ ;  /* 0x0010000005047890 */ /* 0x000fc8000fffe13f */
[----:B------:R-:W-:Y:S02]  /*02f0*/  USHF.L.U32 UR5, UR4, 0xb, URZ ;  /* 0x0000000b04057899 */ /* 0x000fe4000800063f */
[----:B------:R-:W-:Y:S01]  /*0300*/  USHF.L.U32 UR4, UR4, 0x1, URZ ;  /* 0x0000000104047899 */ /* 0x000fe2000800063f */
[----:B------:R-:W0:Y:S11]  /*0310*/  FENCE.VIEW.ASYNC.S ;  /* 0x00000000000073c6 */ /* 0x000e360000000000 */
[----:B0-----:R0:W1:Y:S01]  /*0320*/  SYNCS.EXCH.64 URZ, [UR8], UR4 ;  /* 0x00000004083f75b2 */ /* 0x0010620008000100 */
[----:B------:R0:W2:Y:S01]  /*0330*/  SYNCS.EXCH.64 URZ, [UR8+0x28], UR6 ;  /* 0x00002806083f75b2 */ /* 0x0000a20008000100 */
[----:B------:R0:W3:Y:S01]  /*0340*/  SYNCS.EXCH.64 URZ, [UR8+0x8], UR4 ;  /* 0x00000804083f75b2 */ /* 0x0000e20008000100 */
[----:B------:R0:W4:Y:S01]  /*0350*/  SYNCS.EXCH.64 URZ, [UR8+0x30], UR6 ;  /* 0x00003006083f75b2 */ /* 0x0001220008000100 */
[----:B------:R0:W0:Y:S01]  /*0360*/  SYNCS.EXCH.64 URZ, [UR8+0x10], UR4 ;  /* 0x00001004083f75b2 */ /* 0x0000220008000100 */
[----:B------:R0:W0:Y:S01]  /*0370*/  SYNCS.EXCH.64 URZ, [UR8+0x38], UR6 ;  /* 0x00003806083f75b2 */ /* 0x0000220008000100 */
[----:B------:R0:W0:Y:S01]  /*0380*/  SYNCS.EXCH.64 URZ, [UR8+0x18], UR4 ;  /* 0x00001804083f75b2 */ /* 0x0000220008000100 */
[----:B------:R0:W0:Y:S01]  /*0390*/  SYNCS.EXCH.64 URZ, [UR8+0x40], UR6 ;  /* 0x00004006083f75b2 */ /* 0x0000220008000100 */
[----:B------:R0:W0:Y:S01]  /*03a0*/  SYNCS.EXCH.64 URZ, [UR8+0x20], UR4 ;  /* 0x00002004083f75b2 */ /* 0x0000220008000100 */
[----:B------:R0:W0:Y:S01]  /*03b0*/  SYNCS.EXCH.64 URZ, [UR8+0x48], UR6 ;  /* 0x00004806083f75b2 */ /* 0x0000220008000100 */
[----:B------:R-:W-:Y:S01]  /*03c0*/  NOP ;  /* 0x0000000000007918 */ /* 0x000fe20000000000 */
.L_x_2:
[----:B------:R-:W5:Y:S01]  /*03d0*/  S2UR UR13, SR_CTAID.X ;  /* 0x00000000000d79c3 */ /* 0x000f620000002500 */
[----:B------:R-:W-:Y:S01]  /*03e0*/  SHF.R.S32.HI R3, RZ, 0x1f, R4 ;  /* 0x0000001fff037819 */ /* 0x000fe20000011404 */
[----:B------:R5:W1:Y:S01]  /*03f0*/  SHFL.IDX PT, R6, R0, RZ, 0x1f ;  /* 0x00001fff00067589 */ /* 0x000a6200000e0000 */
[----:B0-----:R-:W-:Y:S01]  /*0400*/  ULDC UR4, c[0x0][0x150] ;  /* 0x0000540000047ab9 */ /* 0x001fe20000000800 */
[----:B------:R-:W-:Y:S02]  /*0410*/  ELECT P0, URZ, PT ;  /* 0x00000000003f782f */ /* 0x000fe40003800000 */
[----:B------:R-:W-:Y:S01]  /*0420*/  LEA.HI R3, R3, R4, RZ, 0x7 ;  /* 0x0000000403037211 */ /* 0x000fe200078f38ff */
[----:B------:R-:W-:Y:S01]  /*0430*/  ULDC UR5, c[0x0][0x154] ;  /* 0x0000550000057ab9 */ /* 0x000fe20000000800 */
[----:B------:R-:W-:Y:S01]  /*0440*/  SHF.R.S32.HI R7, RZ, 0x1f, R2 ;  /* 0x0000001fff077819 */ /* 0x000fe20000011402 */
[----:B------:R-:W0:Y:S01]  /*0450*/  S2UR UR10, SR_CTAID.Y ;  /* 0x00000000000a79c3 */ /* 0x000e220000002600 */
[----:B------:R-:W-:Y:S01]  /*0460*/  LOP3.LUT R3, R3, 0xffffff80, RZ, 0xc0, !PT ;  /* 0xffffff8003037812 */ /* 0x000fe200078ec0ff */
[----:B------:R-:W-:Y:S01]  /*0470*/  ULDC UR8, c[0x0][0x144] ;  /* 0x0000510000087ab9 */ /* 0x000fe20000000800 */
[----:B------:R-:W-:Y:S01]  /*0480*/  LEA.HI R7, R7, R2, RZ, 0x2 ;  /* 0x0000000207077211 */ /* 0x000fe200078f10ff */
[----:B------:R-:W-:Y:S01]  /*0490*/  NOP ;  /* 0x0000000000007918 */ /* 0x000fe20000000000 */
[----:B------:R-:W-:Y:S01]  /*04a0*/  NOP ;  /* 0x0000000000007918 */ /* 0x000fe20000000000 */
[----:B------:R-:W-:Y:S01]  /*04b0*/  IMAD.IADD R3, R4, 0x1, -R3 ;  /* 0x0000000104037824 */ /* 0x000fe200078e0a03 */
[----:B------:R-:W-:Y:S01]  /*04c0*/  LOP3.LUT R7, R7, 0x3ffffffc, RZ, 0xc0, !PT ;  /* 0x3ffffffc07077812 */ /* 0x000fe200078ec0ff */
[----:B------:R-:W-:Y:S01]  /*04d0*/  ULDC UR11, c[0x0][0x148] ;  /* 0x00005200000b7ab9 */ /* 0x000fe20000000800 */
[----:B------:R-:W-:-:S02]  /*04e0*/  IMAD.MOV.U32 R23, RZ, RZ, 0x1 ;  /* 0x00000001ff177424 */ /* 0x000fc400078e00ff */
[----:B------:R-:W-:Y:S01]  /*04f0*/  SHF.R.S32.HI R4, RZ, 0x1f, R3 ;  /* 0x0000001fff047819 */ /* 0x000fe20000011403 */
[----:B------:R-:W-:-:S03]  /*0500*/  IMAD.IADD R2, R2, 0x1, -R7 ;  /* 0x0000000102027824 */ /* 0x000fc600078e0a07 */
[----:B------:R-:W-:Y:S02]  /*0510*/  LEA.HI R4, R4, R3, RZ, 0x3 ;  /* 0x0000000304047211 */ /* 0x000fe400078f18ff */
[----:B-----5:R-:W-:Y:S02]  /*0520*/  I2FP.F32.U32 R5, UR13 ;  /* 0x0000000d00057c45 */ /* 0x020fe40008201000 */
[--C-:B------:R-:W-:Y:S02]  /*0530*/  SHF.R.S32.HI R0, RZ, 0x3, R4.reuse ;  /* 0x00000003ff007819 */ /* 0x100fe40000011404 */
[----:B-1----:R-:W-:Y:S01]  /*0540*/  ISETP.NE.OR P0, PT, R6, RZ, !P0 ;  /* 0x000000ff0600720c */ /* 0x002fe20004705670 */
[----:B------:R-:W-:Y:S01]  /*0550*/  FMUL R8, R5, UR4 ;  /* 0x0000000405087c20 */ /* 0x000fe20008400000 */
[----:B------:R-:W-:-:S04]  /*0560*/  SHF.R.S32.HI R5, RZ, 0x1f, R4 ;  /* 0x0000001fff057819 */ /* 0x000fc80000011404 */
[----:B------:R-:W-:Y:S01]  /*0570*/  LEA.HI R5, R5, R0, RZ, 0x2 ;  /* 0x0000000005057211 */ /* 0x000fe200078f10ff */
[----:B------:R-:W1:Y:S03]  /*0580*/  F2I.U32.TRUNC.NTZ R8, R8 ;  /* 0x0000000800087305 */ /* 0x000e66000020f000 */
[----:B------:R-:W-:-:S03]  /*0590*/  LOP3.LUT R5, R5, 0xfffffffc, RZ, 0xc0, !PT ;  /* 0xfffffffc05057812 */ /* 0x000fc600078ec0ff */
[----:B------:R-:W-:Y:S01]  /*05a0*/  VOTEU.ALL UP0, P0 ;  /* 0x00000000003f7886 */ /* 0x000fe20000000000 */
[----:B------:R-:W-:Y:S01]  /*05b0*/  VOTEU.ALL UP1, P0 ;  /* 0x00000000003f7886 */ /* 0x000fe20000020000 */
[----:B------:R-:W-:Y:S01]  /*05c0*/  IMAD.IADD R5, R0, 0x1, -R5 ;  /* 0x0000000100057824 */ /* 0x000fe200078e0a05 */
[----:B0-----:R-:W-:Y:S02]  /*05d0*/  I2FP.F32.U32 R0, UR10 ;  /* 0x0000000a00007c45 */ /* 0x001fe40008201000 */
[----:B------:R-:W0:Y:S01]  /*05e0*/  @!UP0 S2UR UR7, SR_CgaCtaId ;  /* 0x00000000000789c3 */ /* 0x000e220000008800 */
[----:B------:R-:W-:Y:S01]  /*05f0*/  IMAD R2, R2, 0x4, R5 ;  /* 0x0000000402027824 */ /* 0x000fe200078e0205 */
[----:B------:R-:W-:Y:S01]  /*0600*/  @!UP0 UMOV UR6, 0x400 ;  /* 0x0000040000068882 */ /* 0x000fe20000000000 */
[----:B------:R-:W-:Y:S01]  /*0610*/  FMUL R4, R0, UR5 ;  /* 0x0000000500047c20 */ /* 0x000fe20008400000 */
[----:B-1----:R-:W-:Y:S02]  /*0620*/  R2UR UR4, R8 ;  /* 0x00000000080472ca */ /* 0x002fe400000e0000 */
[----:B------:R-:W-:-:S03]  /*0630*/  LEA.HI R0, R2, R2, RZ, 0x1 ;  /* 0x0000000202007211 */ /* 0x000fc600078f08ff */
[----:B------:R-:W1:Y:S01]  /*0640*/  F2I.U32.TRUNC.NTZ R4, R4 ;  /* 0x0000000400047305 */ /* 0x000e62000020f000 */
[----:B------:R-:W-:-:S05]  /*0650*/  LOP3.LUT R5, R0, 0xfffffffe, RZ, 0xc0, !PT ;  /* 0xfffffffe00057812 */ /* 0x000fca00078ec0ff */
[----:B------:R-:W-:Y:S02]  /*0660*/  IMAD.IADD R5, R2, 0x1, -R5 ;  /* 0x0000000102057824 */ /* 0x000fe400078e0a05 */
[----:B------:R-:W-:-:S04]  /*0670*/  UIADD3 UR4, -UR4, URZ, URZ ;  /* 0x0000003f04047290 */ /* 0x000fc8000fffe13f */
[----:B------:R-:W-:Y:S01]  /*0680*/  UIMAD UR8, UR8, UR4, UR13 ;  /* 0x00000004080872a4 */ /* 0x000fe2000f8e020d */
[----:B-1----:R-:W-:Y:S02]  /*0690*/  R2UR UR12, R4 ;  /* 0x00000000040c72ca */ /* 0x002fe400000e0000 */
[----:B------:R-:W-:Y:S01]  /*06a0*/  UMOV UR4, 0x20 ;  /* 0x0000002000047882 */ /* 0x000fe20000000000 */
[----:B------:R-:W1:Y:S02]  /*06b0*/  LDC R4, c[0x0][0x140] ;  /* 0x00005000ff047b82 */ /* 0x000e640000000800 */
[----:B------:R-:W-:Y:S01]  /*06c0*/  ISETP.NE.AND P3, PT, R5, UR8, PT ;  /* 0x0000000805007c0c */ /* 0x000fe2000bf65270 */
[----:B------:R-:W-:Y:S01]  /*06d0*/  IMAD.SHL.U32 R5, R2, 0x4, RZ ;  /* 0x0000000402057824 */ /* 0x000fe200078e00ff */
[----:B------:R-:W-:-:S04]  /*06e0*/  @!UP0 UIADD3 UR4, -UR4, 0x100000, URZ ;  /* 0x0010000004048890 */ /* 0x000fc8000fffe13f */
[----:B------:R-:W-:Y:S02]  /*06f0*/  @!UP0 USHF.L.U32 UR5, UR4, 0xb, URZ ;  /* 0x0000000b04058899 */ /* 0x000fe4000800063f */
[----:B------:R-:W-:Y:S02]  /*0700*/  @!UP0 USHF.L.U32 UR4, UR4, 0x1, URZ ;  /* 0x0000000104048899 */ /* 0x000fe4000800063f */
[----:B0-----:R-:W-:Y:S01]  /*0710*/  @!UP0 ULEA UR6, UR7, UR6, 0x18 ;  /* 0x0000000607068291 */ /* 0x001fe2000f8ec03f */
[----:B------:R-:W-:Y:S01]  /*0720*/  LOP3.LUT R9, R2, 0xc, R5, 0x78, !PT ;  /* 0x0000000c02097812 */ /* 0x000fe200078e7805 */
[----:B------:R-:W-:Y:S01]  /*0730*/  VOTEU.ALL UP0, P0 ;  /* 0x00000000003f7886 */ /* 0x000fe20000000000 */
[----:B------:R-:W-:Y:S01]  /*0740*/  LOP3.LUT P0, RZ, R3, 0x7, RZ, 0xc0, !PT ;  /* 0x0000000703ff7812 */ /* 0x000fe2000780c0ff */
[----:B------:R-:W-:Y:S02]  /*0750*/  UIADD3 UR12, -UR12, URZ, URZ ;  /* 0x0000003f0c0c7290 */ /* 0x000fe4000fffe13f */
[----:B------:R0:W-:Y:S01]  /*0760*/  STL [R1+0x300], R9 ;  /* 0x0003000901007387 */ /* 0x0001e20000100800 */
[----:B------:R-:W-:-:S02]  /*0770*/  ISETP.LT.U32.AND P0, PT, R9, 0x2, !P0 ;  /* 0x000000020900780c */ /* 0x000fc40004701070 */
[----:B------:R-:W-:Y:S01]  /*0780*/  @P3 LEA.HI R0, R9, R9, RZ, 0x1 ;  /* 0x0000000909003211 */ /* 0x000fe200078f08ff */
[----:B------:R-:W5:Y:S02]  /*0790*/  FENCE.VIEW.ASYNC.S ;  /* 0x00000000000073c6 */ /* 0x000f640000000000 */
[----:B-----5:R-:W0:Y:S01]  /*07a0*/  @!UP0 SYNCS.EXCH.64 URZ, [UR6+0x60], UR4 ;  /* 0x00006004063f85b2 */ /* 0x020e220008000100 */
[----:B------:R-:W-:Y:S02]  /*07b0*/  @P3 SHF.R.S32.HI R0, RZ, 0x1, R0 ;  /* 0x00000001ff003819 */ /* 0x000fe40000011400 */
[----:B-1----:R-:W-:Y:S01]  /*07c0*/  ISETP.EQ.U32.AND P2, PT, R4, 0x1, PT ;  /* 0x000000010400780c */ /* 0x002fe20003f42070 */
[----:B------:R1:W0:Y:S01]  /*07d0*/  @!UP1 SYNCS.EXCH.64 URZ, [UR6+0x68], UR4 ;  /* 0x00006804063f95b2 */ /* 0x0002220008000100 */
[----:B------:R-:W-:Y:S01]  /*07e0*/  NOP ;  /* 0x0000000000007918 */ /* 0x000fe20000000000 */
[----:B-1----:R-:W-:-:S06]  /*07f0*/  UIMAD UR4, UR11, UR12, UR10 ;  /* 0x0000000c0b0472a4 */ /* 0x002fcc000f8e020a */
[----:B------:R-:W-:Y:S02]  /*0800*/  @P3 ISETP.NE.AND P4, PT, R0, UR4, PT ;  /* 0x0000000400003c0c */ /* 0x000fe4000bf85270 */
[----:B------:R-:W-:Y:S02]  /*0810*/  SEL R0, RZ, 0x1, !P0 ;  /* 0x00000001ff007807 */ /* 0x000fe40004000000 */
[----:B------:R-:W-:-:S04]  /*0820*/  @P3 SEL R23, RZ, 0x1, P4 ;  /* 0x00000001ff173807 */ /* 0x000fc80002000000 */
[----:B------:R-:W-:Y:S01]  /*0830*/  LOP3.LUT R23, R23, R0, RZ, 0xc0, !PT ;  /* 0x0000000017177212 */ /* 0x000fe200078ec0ff */
[----:B------:R-:W-:Y:S06]  /*0840*/  @!P2 BRA `(.L_x_3) ;  /* 0x000000000008a947 */ /* 0x000fec0003800000 */
[----:B0-234-:R-:W-:Y:S01]  /*0850*/  UCGABAR_ARV ;  /* 0x00000000000079c7 */ /* 0x01dfe20008000000 */
[----:B------:R-:W-:Y:S05]  /*0860*/  BRA `(.L_x_4) ;  /* 0x0000000000047947 */ /* 0x000fea0003800000 */
.L_x_3:
[----:B0-234-:R-:W-:Y:S01]  /*0870*/  NOP ;  /* 0x0000000000007918 */ /* 0x01dfe20000000000 */
.L_x_4:
[----:B------:R-:W-:Y:S01]  /*0880*/  ULDC UR4, c[0x0][0x65c] ;  /* 0x0001970000047ab9 */ /* 0x000fe20000000800 */
[----:B------:R-:W-:Y:S01]  /*0890*/  UMOV UR5, URZ ;  /* 0x0000003f00057c82 */ /* 0x000fe20008000000 */
[----:B------:R-:W-:-:S03]  /*08a0*/  UISETP.NE.AND UP0, UPT, UR4, 0x1, UPT ;  /* 0x000000010400788c */ /* 0x000fc6000bf05270 */
[----:B------:R-:W-:Y:S01]  /*08b0*/  UMOV UR4, UR13 ;  /* 0x0000000d00047c82 */ /* 0x000fe20008000000 */
[----:B------:R-:W-:Y:S02]  /*08c0*/  UP2UR UR46, UPR, URZ, 0x1 ;  /* 0x000000013f2e7883 */ /* 0x000fe40008000000 */
[----:B------:R-:W-:Y:S02]  /*08d0*/  PLOP3.LUT P0, PT, PT, PT, UP0, 0x80, 0x0 ;  /* 0x000000000000781c */ /* 0x000fe40003f0f008 */
[----:B------:R-:W-:Y:S02]  /*08e0*/  PLOP3.LUT P3, PT, PT, PT, UP0, 0x80, 0x0 ;  /* 0x000000000000781c */ /* 0x000fe40003f6f008 */
[----:B------:R-:W-:Y:S01]  /*08f0*/  PLOP3.LUT P5, PT, PT, PT, UP0, 0x80, 0x0 ;  /* 0x000000000000781c */ /* 0x000fe20003faf008 */
[----:B------:R-:W-:Y:S01]  /*0900*/  @UP0 ULDC UR14, c[0x0][0x10] ;  /* 0x00000400000e0ab9 */ /* 0x000fe20000000800 */
[----:B------:R-:W-:Y:S01]  /*0910*/  @UP0 UMOV UR6, UR10 ;  /* 0x0000000a00060c82 */ /* 0x000fe20008000000 */
[----:B------:R-:W-:Y:S01]  /*0920*/  @UP0 UMOV UR7, URZ ;  /* 0x0000003f00070c82 */ /* 0x000fe20008000000 */
[----:B------:R-:W-:Y:S01]  /*0930*/  PLOP3.LUT P4, PT, PT, PT, UP0, 0x80, 0x0 ;  /* 0x000000000000781c */ /* 0x000fe20003f8f008 */
[----:B------:R-:W-:-:S03]  /*0940*/  @UP0 UIMAD.WIDE.U32 UR14, UR13, UR14, UR6 ;  /* 0x0000000e0d0e02a5 */ /* 0x000fc6000f8e0006 */
[----:B------:R-:W-:Y:S01]  /*0950*/  @!UP0 ULDC UR7, c[0x0][0xc] ;  /* 0x0000030000078ab9 */ /* 0x000fe20000000800 */
[----:B------:R-:W-:Y:S01]  /*0960*/  @UP0 UMOV UR6, URZ ;  /* 0x0000003f00060c82 */ /* 0x000fe20008000000 */
[----:B------:R-:W-:Y:S01]  /*0970*/  @!UP0 UIMAD.WIDE.U32 UR4, UR10, UR7, UR4 ;  /* 0x000000070a0482a5 */ /* 0x000fe2000f8e0004 */
[----:B------:R-:W-:Y:S01]  /*0980*/  IMAD.U32 R2, RZ, RZ, UR14 ;  /* 0x0000000eff027e24 */ /* 0x000fe2000f8e00ff */
[----:B------:R-:W-:Y:S02]  /*0990*/  @UP0 UIADD3 UR6, UR15, UR6, URZ ;  /* 0x000000060f060290 */ /* 0x000fe4000fffe03f */
[----:B------:R-:W-:Y:S02]  /*09a0*/  IMAD.U32 R3, RZ, RZ, UR15 ;  /* 0x0000000fff037e24 */ /* 0x000fe4000f8e00ff */
[----:B------:R-:W-:Y:S02]  /*09b0*/  @P0 IMAD.MOV.U32 R7, RZ, RZ, R2 ;  /* 0x000000ffff070224 */ /* 0x000fe400078e0002 */
[----:B------:R-:W-:-:S02]  /*09c0*/  IMAD.U32 R5, RZ, RZ, UR5 ;  /* 0x00000005ff057e24 */ /* 0x000fc4000f8e00ff */
[----:B------:R-:W-:Y:S02]  /*09d0*/  IMAD.U32 R2, RZ, RZ, UR4 ;  /* 0x00000004ff027e24 */ /* 0x000fe4000f8e00ff */
[----:B------:R-:W-:Y:S02]  /*09e0*/  @P3 IMAD.U32 R6, RZ, RZ, UR6 ;  /* 0x00000006ff063e24 */ /* 0x000fe4000f8e00ff */
[----:B------:R-:W-:Y:S02]  /*09f0*/  @!P5 IMAD.MOV.U32 R6, RZ, RZ, R5 ;  /* 0x000000ffff06d224 */ /* 0x000fe400078e0005 */
[----:B------:R-:W-:Y:S02]  /*0a00*/  @!P4 IMAD.MOV.U32 R7, RZ, RZ, R2 ;  /* 0x000000ffff07c224 */ /* 0x000fe400078e0002 */
[----:B------:R-:W-:Y:S01]  /*0a10*/  IMAD.U32 R3, RZ, RZ, UR5 ;  /* 0x00000005ff037e24 */ /* 0x000fe2000f8e00ff */
[----:B------:R0:W-:Y:S01]  /*0a20*/  STL [R1+0x304], R6 ;  /* 0x0003040601007387 */ /* 0x0001e20000100800 */
[----:B------:R-:W-:-:S03]  /*0a30*/  IMAD.U32 R4, RZ, RZ, UR4 ;  /* 0x00000004ff047e24 */ /* 0x000fc6000f8e00ff */
[----:B------:R0:W-:Y:S01]  /*0a40*/  STL [R1+0x308], R7 ;  /* 0x0003080701007387 */ /* 0x0001e20000100800 */
[----:B------:R-:W-:Y:S05]  /*0a50*/  @!P2 BRA `(.L_x_5) ;  /* 0x00000000000ca947 */ /* 0x000fea0003800000 */
[----:B------:R-:W-:Y:S01]  /*0a60*/  UCGABAR_WAIT ;  /* 0x0000000000007dc7 */ /* 0x000fe20008000000 */
[----:B------:R-:W-:Y:S01]  /*0a70*/  CCTL.IVALL ;  /* 0x00000000ff00798f */ /* 0x000fe20002000000 */
[----:B------:R-:W-:Y:S05]  /*0a80*/  BRA `(.L_x_6) ;  /* 0x0000000000047947 */ /* 0x000fea0003800000 */
.L_x_5:
[----:B------:R-:W-:Y:S06]  /*0a90*/  BAR.SYNC.DEFER_BLOCKING 0x0 ;  /* 0x0000000000007b1d */ /* 0x000fec0000010000 */
.L_x_6:
[----:B------:R-:W-:Y:S05]  /*0aa0*/  @!P1 BRA `(.L_x_7) ;  /* 0x0000021c00949947 */ /* 0x000fea0003800000 */
[----:B------:R-:W-:-:S06]  /*0ab0*/  UISETP.GT.U32.AND UP0, UPT, UR16, 0x1, UPT ;  /* 0x000000011000788c */ /* 0x000fcc000bf04070 */
[----:B------:R-:W-:-:S13]  /*0ac0*/  PLOP3.LUT P0, PT, PT, PT, UP0, 0x80, 0x0 ;  /* 0x000000000000781c */ /* 0x000fda0003f0f008 */
[----:B------:R-:W-:Y:S05]  /*0ad0*/  @P0 EXIT ;  /* 0x000000000000094d */ /* 0x000fea0003800000 */
[----:B------:R-:W-:Y:S01]  /*0ae0*/  ULDC.64 UR4, c[0x0][0x650] ;  /* 0x0001940000047ab9 */ /* 0x000fe20000000a00 */
[----:B------:R-:W-:Y:S01]  /*0af0*/  UMOV UR41, 0xffffffff ;  /* 0xffffffff00297882 */ /* 0x000fe20000000000 */
[----:B------:R-:W-:Y:S01]  /*0b00*/  ISETP.GE.U32.AND P0, PT, R7, UR4, PT ;  /* 0x0000000407007c0c */ /* 0x000fe2000bf06070 */
[----:B------:R-:W-:Y:S01]  /*0b10*/  UMOV UR42, 0xffffffff ;  /* 0xffffffff002a7882 */ /* 0x000fe20000000000 */
[----:B------:R-:W-:Y:S01]  /*0b20*/  UMOV UR43, 0xffffffff ;  /* 0xffffffff002b7882 */ /* 0x000fe20000000000 */
[----:B------:R-:W-:Y:S02]  /*0b30*/  PRMT R0, RZ, 0x7610, R0 ;  /* 0x00007610ff007816 */ /* 0x000fe40000000000 */
[----:B------:R-:W-:-:S13]  /*0b40*/  ISETP.GE.U32.AND.EX P0, PT, R6, UR5, PT, P0 ;  /* 0x0000000506007c0c */ /* 0x000fda000bf06100 */
[----:B------:R-:W-:Y:S05]  /*0b50*/  @P0 BRA `(.L_x_8) ;  /* 0x0000000400480947 */ /* 0x000fea0003800000 */
[----:B------:R-:W-:Y:S01]  /*0b60*/  ULDC.64 UR16, c[0x0][0x628] ;  /* 0x00018a0000107ab9 */ /* 0x000fe20000000a00 */
[C---:B------:R-:W-:Y:S01]  /*0b70*/  R2UR UR19, R7.reuse ;  /* 0x00000000071372ca */ /* 0x040fe200000e0000 */
[----:B------:R-:W-:Y:S01]  /*0b80*/  ULDC UR18, c[0x0][0x630] ;  /* 0x00018c0000127ab9 */ /* 0x000fe20000000800 */
[----:B------:R-:W-:Y:S02]  /*0b90*/  ISETP.NE.U32.AND P0, PT, RZ, UR16, PT ;  /* 0x00000010ff007c0c */ /* 0x000fe4000bf05070 */
[----:B------:R-:W-:Y:S02]  /*0ba0*/  R2UR UR4, R7 ;  /* 0x00000000070472ca */ /* 0x000fe400000e0000 */
[----:B------:R-:W-:Y:S02]  /*0bb0*/  ISETP.NE.AND.EX P0, PT, RZ, UR17, PT, P0 ;  /* 0x00000011ff007c0c */ /* 0x000fe4000bf05300 */
[----:B------:R-:W-:-:S11]  /*0bc0*/  R2UR UR5, R6 ;  /* 0x00000000060572ca */ /* 0x000fd600000e0000 */
[----:B------:R-:W-:Y:S05]  /*0bd0*/  @!P0 BRA `(.L_x_9) ;  /* 0x0000000000308947 */ /* 0x000fea0003800000 */
[----:B------:R-:W-:Y:S01]  /*0be0*/  R2UR UR4, R7 ;  /* 0x00000000070472ca */ /* 0x000fe200000e0000 */
[----:B------:R-:W-:Y:S01]  /*0bf0*/  ULDC UR9, c[0x0][0x634] ;  /* 0x00018d0000097ab9 */ /* 0x000fe20000000800 */
[----:B------:R-:W-:-:S11]  /*0c00*/  R2UR UR13, R6 ;  /* 0x00000000060d72ca */ /* 0x000fd600000e0000 */
[----:B------:R-:W-:-:S04]  /*0c10*/  UIADD3 UR9, UP0, UR4, UR9, URZ ;  /* 0x0000000904097290 */ /* 0x000fc8000ff1e03f */
[----:B------:R-:W-:-:S04]  /*0c20*/  UIADD3.X UR13, URZ, UR13, URZ, UP0, !UPT ;  /* 0x0000000d3f0d7290 */ /* 0x000fc800087fe43f */
[----:B------:R-:W-:-:S04]  /*0c30*/  UIMAD.WIDE.U32 UR4, UR13, UR16, URZ ;  /* 0x000000100d0472a5 */ /* 0x000fc8000f8e003f */
[----:B------:R-:W-:Y:S02]  /*0c40*/  UIMAD.WIDE.U32 UR6, UP0, UR9, UR17, UR4 ;  /* 0x00000011090672a5 */ /* 0x000fe4000f800004 */
[----:B------:R-:W-:Y:S02]  /*0c50*/  UIMAD.WIDE.U32 UR4, UR9, UR16, URZ ;  /* 0x00000010090472a5 */ /* 0x000fe4000f8e003f */
[----:B------:R-:W-:Y:S02]  /*0c60*/  UIADD3.X UR15, URZ, URZ, URZ, UP0, !UPT ;  /* 0x0000003f3f0f7290 */ /* 0x000fe400087fe43f */
[----:B------:R-:W-:Y:S01]  /*0c70*/  UIADD3 URZ, UP0, UR5, UR6, URZ ;  /* 0x00000006053f7290 */ /* 0x000fe2000ff1e03f */
[----:B------:R-:W-:-:S03]  /*0c80*/  UMOV UR14, UR7 ;  /* 0x00000007000e7c82 */ /* 0x000fc60008000000 */
[----:B------:R-:W-:-:S12]  /*0c90*/  UIMAD.WIDE.U32.X UR4, UR13, UR17, UR14, UP0 ;  /* 0x000000110d0472a5 */ /* 0x000fd800080e040e */
.L_x_9:
[----:B------:R-:W-:Y:S01]  /*0ca0*/  USHF.R.U64 UR43, UR4, UR18, UR5 ;  /* 0x00000012042b7299 */ /* 0x000fe20008001205 */
[----:B------:R-:W-:Y:S01]  /*0cb0*/  R2UR UR7, R6 ;  /* 0x00000000060772ca */ /* 0x000fe200000e0000 */
[----:B------:R-:W-:Y:S02]  /*0cc0*/  USHF.R.U32.HI UR4, URZ, UR18, UR5 ;  /* 0x000000123f047299 */ /* 0x000fe40008011605 */
[----:B------:R-:W-:Y:S01]  /*0cd0*/  UIADD3 UR5, UP0, URZ, -UR43, URZ ;  /* 0x8000002b3f057290 */ /* 0x000fe2000ff1e03f */
[----:B------:R-:W-:Y:S01]  /*0ce0*/  ULDC.64 UR14, c[0x0][0x620] ;  /* 0x00018800000e7ab9 */ /* 0x000fe20000000a00 */
[----:B------:R-:W-:Y:S02]  /*0cf0*/  UMOV UR6, UR19 ;  /* 0x0000001300067c82 */ /* 0x000fe40008000000 */
[----:B------:R-:W-:Y:S01]  /*0d00*/  UIADD3.X UR4, URZ, ~UR4, URZ, UP0, !UPT ;  /* 0x800000043f047290 */ /* 0x000fe200087fe43f */
[----:B------:R-:W-:Y:S01]  /*0d10*/  ULDC UR9, c[0x0][0x618] ;  /* 0x0001860000097ab9 */ /* 0x000fe20000000800 */
[----:B------:R-:W-:-:S02]  /*0d20*/  UIMAD UR12, UR11, UR12, UR10 ;  /* 0x0000000c0b0c72a4 */ /* 0x000fc4000f8e020a */
[----:B------:R-:W-:Y:S02]  /*0d30*/  UIMAD UR4, UR4, UR14, URZ ;  /* 0x0000000e040472a4 */ /* 0x000fe4000f8e023f */
[----:B------:R-:W-:Y:S02]  /*0d40*/  UIMAD.WIDE.U32 UR6, UR5, UR14, UR6 ;  /* 0x0000000e050672a5 */ /* 0x000fe4000f8e0006 */
[----:B------:R-:W-:Y:S01]  /*0d50*/  UIMAD UR4, UR5, UR15, UR4 ;  /* 0x0000000f050472a4 */ /* 0x000fe2000f8e0204 */
[----:B------:R-:W-:Y:S01]  /*0d60*/  ULDC UR10, c[0x0][0x608] ;  /* 0x00018200000a7ab9 */ /* 0x000fe20000000800 */
[----:B------:R-:W-:Y:S02]  /*0d70*/  ULDC UR18, c[0x0][0x658] ;  /* 0x0001960000127ab9 */ /* 0x000fe40000000800 */
[----:B------:R-:W-:Y:S01]  /*0d80*/  UIADD3 UR7, UR7, UR4, URZ ;  /* 0x0000000407077290 */ /* 0x000fe2000fffe03f */
[----:B------:R-:W-:Y:S02]  /*0d90*/  UMOV UR11, 0xffffffff ;  /* 0xffffffff000b7882 */ /* 0x000fe40000000000 */
[----:B------:R-:W-:Y:S01]  /*0da0*/  ULDC.64 UR4, c[0x0][0x640] ;  /* 0x0001900000047ab9 */ /* 0x000fe20000000a00 */
[----:B------:R-:W-:Y:S01]  /*0db0*/  USHF.R.U64 UR16, UR6, UR9, UR7 ;  /* 0x0000000906107299 */ /* 0x000fe20008001207 */
[----:B------:R-:W-:Y:S01]  /*0dc0*/  ISETP.NE.U32.AND P0, PT, RZ, UR4, PT ;  /* 0x00000004ff007c0c */ /* 0x000fe2000bf05070 */
[----:B------:R-:W-:-:S02]  /*0dd0*/  USHF.R.U32.HI UR7, URZ, UR9, UR7 ;  /* 0x000000093f077299 */ /* 0x000fc40008011607 */
[----:B------:R-:W-:Y:S01]  /*0de0*/  USHF.L.U32 UR6, UR11, UR18, URZ ;  /* 0x000000120b067299 */ /* 0x000fe2000800063f */
[----:B------:R-:W-:Y:S01]  /*0df0*/  ISETP.NE.AND.EX P0, PT, RZ, UR5, PT, P0 ;  /* 0x00000005ff007c0c */ /* 0x000fe2000bf05300 */
[----:B------:R-:W-:Y:S02]  /*0e00*/  USHF.R.U64 UR22, UR16, UR10, UR7 ;  /* 0x0000000a10167299 */ /* 0x000fe40008001207 */
[----:B------:R-:W-:Y:S02]  /*0e10*/  USHF.R.U32.HI UR7, URZ, UR10, UR7 ;  /* 0x0000000a3f077299 */ /* 0x000fe40008011607 */
[----:B------:R-:W-:Y:S02]  /*0e20*/  UISETP.NE.AND UP1, UPT, UR46, URZ, UPT ;  /* 0x0000003f2e00728c */ /* 0x000fe4000bf25270 */
[----:B------:R-:W-:Y:S01]  /*0e30*/  USHF.R.U64 UR23, UR22, UR18, UR7 ;  /* 0x0000001216177299 */ /* 0x000fe20008001207 */
[----:B------:R-:W-:Y:S01]  /*0e40*/  ULDC UR17, c[0x0][0x600] ;  /* 0x0001800000117ab9 */ /* 0x000fe20000000800 */
[----:B------:R-:W-:-:S02]  /*0e50*/  ULOP3.LUT UR13, URZ, UR6, URZ, 0x33, !UPT ;  /* 0x000000063f0d7292 */ /* 0x000fc4000f8e333f */
[----:B------:R-:W-:Y:S02]  /*0e60*/  UIADD3 UR15, UR17, -0x1, URZ ;  /* 0xffffffff110f7890 */ /* 0x000fe4000fffe03f */
[----:B------:R-:W-:Y:S02]  /*0e70*/  USEL UR12, UR8, UR12, !UP1 ;  /* 0x0000000c080c7287 */ /* 0x000fe4000c800000 */
[----:B------:R-:W-:Y:S01]  /*0e80*/  USHF.R.U32.HI UR7, URZ, UR18, UR7 ;  /* 0x000000123f077299 */ /* 0x000fe20008011607 */
[----:B------:R-:W-:Y:S01]  /*0e90*/  ULDC UR19, c[0x0][0x648] ;  /* 0x0001920000137ab9 */ /* 0x000fe20000000800 */
[----:B------:R-:W-:Y:S01]  /*0ea0*/  ULDC UR20, c[0x0][0x638] ;  /* 0x00018e0000147ab9 */ /* 0x000fe20000000800 */
[----:B------:R-:W-:Y:S01]  /*0eb0*/  UMOV UR21, 0x1 ;  /* 0x0000000100157882 */ /* 0x000fe20000000000 */
[----:B------:R-:W-:Y:S01]  /*0ec0*/  UMOV UR6, UR23 ;  /* 0x0000001700067c82 */ /* 0x000fe20008000000 */
[----:B------:R-:W-:Y:S07]  /*0ed0*/  @!P0 BRA `(.L_x_10) ;  /* 0x0000000000308947 */ /* 0x000fee0003800000 */
[----:B------:R-:W-:Y:S02]  /*0ee0*/  ULDC UR10, c[0x0][0x64c] ;  /* 0x00019300000a7ab9 */ /* 0x000fe40000000800 */
        /* <DEDUP_REMOVED lines=8> */
[----:B------:R-:W-:-:S07]  /*0f70*/  UIMAD.WIDE.U32.X UR4, UR14, UR5, UR10, UP0 ;  /* 0x000000050e0472a5 */ /* 0x000fce00080e040a */
[----:B------:R-:W-:Y:S01]  /*0f80*/  UMOV UR6, UR4 ;  /* 0x0000000400067c82 */ /* 0x000fe20008000000 */
[----:B------:R-:W-:-:S05]  /*0f90*/  UMOV UR7, UR5 ;  /* 0x0000000500077c82 */ /* 0x000fca0008000000 */
.L_x_10:
[----:B------:R-:W-:Y:S01]  /*0fa0*/  USHF.R.U64 UR5, UR6, UR19, UR7 ;  /* 0x0000001306057299 */ /* 0x000fe20008001207 */
[----:B------:R-:W-:Y:S01]  /*0fb0*/  IMAD.MOV.U32 R0, RZ, RZ, 0x1 ;  /* 0x00000001ff007424 */ /* 0x000fe200078e00ff */
[----:B------:R-:W-:Y:S02]  /*0fc0*/  USHF.L.U32 UR4, UR21, UR18, URZ ;  /* 0x0000001215047299 */ /* 0x000fe4000800063f */
[----:B------:R-:W-:Y:S02]  /*0fd0*/  ULOP3.LUT UR13, UR22, UR13, URZ, 0xc0, !UPT ;  /* 0x0000000d160d7292 */ /* 0x000fe4000f8ec03f */
[----:B------:R-:W-:Y:S02]  /*0fe0*/  UIADD3 UR6, -UR5, URZ, URZ ;  /* 0x0000003f05067290 */ /* 0x000fe4000fffe13f */
[----:B------:R-:W-:Y:S02]  /*0ff0*/  UIMAD UR13, UR4, UR5, UR13 ;  /* 0x00000005040d72a4 */ /* 0x000fe4000f8e020d */
[----:B------:R-:W-:-:S02]  /*1000*/  ULOP3.LUT UR15, UR16, UR15, URZ, 0xc0, !UPT ;  /* 0x0000000f100f7292 */ /* 0x000fc4000f8ec03f */
[----:B------:R-:W-:Y:S01]  /*1010*/  UIMAD UR4, UR6, UR20, UR23 ;  /* 0x00000014060472a4 */ /* 0x000fe2000f8e0217 */
[----:B------:R-:W-:Y:S01]  /*1020*/  ULDC UR5, c[0x0][0x610] ;  /* 0x0001840000057ab9 */ /* 0x000fe20000000800 */
[----:B------:R-:W-:Y:S02]  /*1030*/  UISETP.NE.AND UP0, UPT, UR46, URZ, UPT ;  /* 0x0000003f2e00728c */ /* 0x000fe4000bf05270 */
[----:B------:R-:W-:Y:S02]  /*1040*/  UIMAD UR12, UR13, UR5, UR12 ;  /* 0x000000050d0c72a4 */ /* 0x000fe4000f8e020c */
[----:B------:R-:W-:-:S04]  /*1050*/  UIMAD UR4, UR4, UR17, UR15 ;  /* 0x00000011040472a4 */ /* 0x000fc8000f8e020f */
[----:B------:R-:W-:Y:S02]  /*1060*/  USEL UR42, UR4, UR12, !UP0 ;  /* 0x0000000c042a7287 */ /* 0x000fe4000c000000 */
[----:B------:R-:W-:-:S12]  /*1070*/  USEL UR41, UR12, UR4, !UP0 ;  /* 0x000000040c297287 */ /* 0x000fd8000c000000 */
.L_x_8:
[----:B------:R-:W-:-:S08]  /*1080*/  NOP ;  /* 0x0000000000007918 */ /* 0x000fd00000000000 */
[----:B------:R-:W1:Y:S02]  /*1090*/  USETMAXREG.TRY_ALLOC.CTAPOOL UP0, 0xf0 ;  /* 0x000000f0000079c8 */ /* 0x000e640008000600 */
[----:B-1----:R-:W-:-:S13]  /*10a0*/  PLOP3.LUT P0, PT, PT, PT, UP0, 0x80, 0x0 ;  /* 0x000000000000781c */ /* 0x002fda0003f0f008 */
[----:B------:R-:W-:Y:S05]  /*10b0*/  @!P0 BRA `(.L_x_8) ;  /* 0xfffffffc00f08947 */ /* 0x000fea000383ffff */
[----:B------:R-:W-:Y:S01]  /*10c0*/  ULDC.64 UR4, c[0x0][0x598] ;  /* 0x0001660000047ab9 */ /* 0x000fe20000000a00 */
[----:B------:R-:W-:Y:S01]  /*10d0*/  ULDC.64 UR36, c[0x0][0x208] ;  /* 0x0000820000247ab9 */ /* 0x000fe20000000a00 */
[----:B------:R-:W-:-:S04]  /*10e0*/  ISETP.NE.U32.AND P0, PT, RZ, UR4, PT ;  /* 0x00000004ff007c0c */ /* 0x000fc8000bf05070 */
[----:B------:R-:W-:-:S13]  /*10f0*/  ISETP.NE.AND.EX P0, PT, RZ, UR5, PT, P0 ;  /* 0x00000005ff007c0c */ /* 0x000fda000bf05300 */
[----:B------:R-:W-:Y:S05]  /*1100*/  @!P0 BRA `(.L_x_11) ;  /* 0x00000000001c8947 */ /* 0x000fea0003800000 */
[----:B------:R-:W1:Y:S02]  /*1110*/  LDC.64 R2, c[0x0][0x598] ;  /* 0x00016600ff027b82 */ /* 0x000e640000000a00 */
[----:B-1----:R-:W2:Y:S02]  /*1120*/  LDG.E.64 R2, desc[UR36][R2.64] ;  /* 0x0000002402027981 */ /* 0x002ea4000c1e1b00 */
[----:B--2---:R-:W-:-:S04]  /*1130*/  ISETP.NE.U32.AND P0, PT, R2, RZ, PT ;  /* 0x000000ff0200720c */ /* 0x004fc80003f05070 */
[----:B------:R-:W-:-:S13]  /*1140*/  ISETP.NE.AND.EX P0, PT, R3, RZ, PT, P0 ;  /* 0x000000ff0300720c */ /* 0x000fda0003f05300 */
[----:B------:R-:W-:Y:S05]  /*1150*/  @!P0 BRA `(.L_x_11) ;  /* 0x0000000000088947 */ /* 0x000fea0003800000 */
[----:B------:R1:W5:Y:S01]  /*1160*/  LD.E R2, desc[UR36][R2.64] ;  /* 0x0000002402027980 */ /* 0x000362000c101900 */
[----:B------:R-:W-:Y:S05]  /*1170*/  BRA `(.L_x_12) ;  /* 0x0000000000247947 */ /* 0x000fea0003800000 */
.L_x_11:
[----:B------:R-:W-:Y:S02]  /*1180*/  ULDC.64 UR4, c[0x0][0x588] ;  /* 0x0001620000047ab9 */ /* 0x000fe40000000a00 */
[----:B------:R-:W-:-:S04]  /*1190*/  ISETP.NE.U32.AND P0, PT, RZ, UR4, PT ;  /* 0x00000004ff007c0c */ /* 0x000fc8000bf05070 */
[----:B------:R-:W-:-:S13]  /*11a0*/  ISETP.NE.AND.EX P0, PT, RZ, UR5, PT, P0 ;  /* 0x00000005ff007c0c */ /* 0x000fda000bf05300 */
[----:B------:R-:W-:Y:S05]  /*11b0*/  @!P0 BRA `(.L_x_13) ;  /* 0x00000000000c8947 */ /* 0x000fea0003800000 */
[----:B------:R-:W1:Y:S02]  /*11c0*/  LDC.64 R2, c[0x0][0x588] ;  /* 0x00016200ff027b82 */ /* 0x000e640000000a00 */
[----:B-1----:R2:W5:Y:S01]  /*11d0*/  LDG.E R2, desc[UR36][R2.64] ;  /* 0x0000002402027981 */ /* 0x002562000c1e1900 */
[----:B------:R-:W-:Y:S05]  /*11e0*/  BRA `(.L_x_12) ;  /* 0x0000000000087947 */ /* 0x000fea0003800000 */
.L_x_13:
[----:B------:R-:W-:Y:S02]  /*11f0*/  ULDC UR4, c[0x0][0x580] ;  /* 0x0001600000047ab9 */ /* 0x000fe40000000800 */
[----:B------:R-:W-:-:S07]  /*1200*/  IMAD.U32 R2, RZ, RZ, UR4 ;  /* 0x00000004ff027e24 */ /* 0x000fce000f8e00ff */
.L_x_12:
[----:B------:R-:W-:Y:S02]  /*1210*/  ULDC.64 UR4, c[0x0][0x5a0] ;  /* 0x0001680000047ab9 */ /* 0x000fe40000000a00 */
[----:B------:R-:W-:-:S04]  /*1220*/  ISETP.NE.U32.AND P0, PT, RZ, UR4, PT ;  /* 0x00000004ff007c0c */ /* 0x000fc8000bf05070 */
[----:B------:R-:W-:-:S13]  /*1230*/  ISETP.NE.AND.EX P0, PT, RZ, UR5, PT, P0 ;  /* 0x00000005ff007c0c */ /* 0x000fda000bf05300 */
[----:B------:R-:W-:Y:S05]  /*1240*/  @!P0 BRA `(.L_x_14) ;  /* 0x00000000001c8947 */ /* 0x000fea0003800000 */
[----:B------:R-:W3:Y:S02]  /*1250*/  LDC.64 R4, c[0x0][0x5a0] ;  /* 0x00016800ff047b82 */ /* 0x000ee40000000a00 */
[----:B---3--:R-:W3:Y:S02]  /*1260*/  LDG.E.64 R4, desc[UR36][R4.64] ;  /* 0x0000002404047981 */ /* 0x008ee4000c1e1b00 */
[----:B---3--:R-:W-:-:S04]  /*1270*/  ISETP.NE.U32.AND P0, PT, R4, RZ, PT ;  /* 0x000000ff0400720c */ /* 0x008fc80003f05070 */
[----:B------:R-:W-:-:S13]  /*1280*/  ISETP.NE.AND.EX P0, PT, R5, RZ, PT, P0 ;  /* 0x000000ff0500720c */ /* 0x000fda0003f05300 */
[----:B------:R-:W-:Y:S05]  /*1290*/  @!P0 BRA `(.L_x_14) ;  /* 0x0000000000088947 */ /* 0x000fea0003800000 */
[----:B------:R3:W5:Y:S01]  /*12a0*/  LD.E R16, desc[UR36][R4.64] ;  /* 0x0000002404107980 */ /* 0x000762000c101900 */
[----:B------:R-:W-:Y:S05]  /*12b0*/  BRA `(.L_x_15) ;  /* 0x0000000000247947 */ /* 0x000fea0003800000 */
.L_x_14:
[----:B------:R-:W-:Y:S02]  /*12c0*/  ULDC.64 UR4, c[0x0][0x590] ;  /* 0x0001640000047ab9 */ /* 0x000fe40000000a00 */
[----:B------:R-:W-:-:S04]  /*12d0*/  ISETP.NE.U32.AND P0, PT, RZ, UR4, PT ;  /* 0x00000004ff007c0c */ /* 0x000fc8000bf05070 */
[----:B------:R-:W-:-:S13]  /*12e0*/  ISETP.NE.AND.EX P0, PT, RZ, UR5, PT, P0 ;  /* 0x00000005ff007c0c */ /* 0x000fda000bf05300 */
[----:B------:R-:W-:Y:S05]  /*12f0*/  @!P0 BRA `(.L_x_16) ;  /* 0x00000000000c8947 */ /* 0x000fea0003800000 */
[----:B------:R-:W3:Y:S02]  /*1300*/  LDC.64 R16, c[0x0][0x590] ;  /* 0x00016400ff107b82 */ /* 0x000ee40000000a00 */
[----:B---3--:R4:W5:Y:S01]  /*1310*/  LDG.E R16, desc[UR36][R16.64] ;  /* 0x0000002410107981 */ /* 0x008962000c1e1900 */
[----:B------:R-:W-:Y:S05]  /*1320*/  BRA `(.L_x_15) ;  /* 0x0000000000087947 */ /* 0x000fea0003800000 */
.L_x_16:
[----:B------:R-:W-:Y:S02]  /*1330*/  ULDC UR4, c[0x0][0x584] ;  /* 0x0001610000047ab9 */ /* 0x000fe40000000800 */
[----:B------:R-:W-:-:S07]  /*1340*/  IMAD.U32 R16, RZ, RZ, UR4 ;  /* 0x00000004ff107e24 */ /* 0x000fce000f8e00ff */
.L_x_15:
[----:B------:R-:W-:-:S13]  /*1350*/  LOP3.LUT P0, RZ, R0, 0xff, RZ, 0xc0, !PT ;  /* 0x000000ff00ff7812 */ /* 0x000fda000780c0ff */
[----:B------:R-:W-:Y:S05]  /*1360*/  @!P0 EXIT ;  /* 0x000000000000894d */ /* 0x000fea0003800000 */
[----:B------:R-:W-:Y:S01]  /*1370*/  ULDC UR4, c[0x0][0x28c] ;  /* 0x0000a30000047ab9 */ /* 0x000fe20000000800 */
[----:B------:R-:W-:Y:S01]  /*1380*/  UMOV UR38, URZ ;  /* 0x0000003f00267c82 */ /* 0x000fe20008000000 */
[----:B------:R-:W-:Y:S01]  /*1390*/  UIADD3 UR4, UR4, 0x1f, URZ ;  /* 0x0000001f04047890 */ /* 0x000fe2000fffe03f */
[----:B------:R-:W-:-:S03]  /*13a0*/  UMOV UR39, URZ ;  /* 0x0000003f00277c82 */ /* 0x000fc60008000000 */
[----:B------:R-:W-:-:S04]  /*13b0*/  USHF.R.S32.HI UR5, URZ, 0x1f, UR4 ;  /* 0x0000001f3f057899 */ /* 0x000fc80008011404 */
[----:B------:R-:W-:-:S04]  /*13c0*/  ULEA.HI UR5, UR5, UR4, URZ, 0x5 ;  /* 0x0000000405057291 */ /* 0x000fc8000f8f283f */
[----:B------:R-:W-:-:S12]  /*13d0*/  USHF.R.S32.HI UR44, URZ, 0x5, UR5 ;  /* 0x000000053f2c7899 */ /* 0x000fd80008011405 */
.L_x_800:
[----:B------:R-:W0:Y:S01]  /*13e0*/  S2R R0, SR_TID.X ;  /* 0x0000000000007919 */ /* 0x000e220000002100 */
[----:B-1----:R-:W1:Y:S01]  /*13f0*/  S2UR UR6, SR_CgaCtaId ;  /* 0x00000000000679c3 */ /* 0x002e620000008800 */
[----:B------:R-:W-:Y:S02]  /*1400*/  UMOV UR45, 0x400 ;  /* 0x00000400002d7882 */ /* 0x000fe40000000000 */
[----:B-1----:R-:W-:Y:S01]  /*1410*/  ULEA UR45, UR6, UR45, 0x18 ;  /* 0x0000002d062d7291 */ /* 0x002fe2000f8ec03f */
[----:B0-----:R-:W-:-:S04]  /*1420*/  LOP3.LUT R0, R0, 0x80, RZ, 0xc0, !PT ;  /* 0x0000008000007812 */ /* 0x001fc800078ec0ff */
[----:B------:R-:W-:-:S06]  /*1430*/  SHF.R.U32.HI R0, RZ, 0x7, R0 ;  /* 0x00000007ff007819 */ /* 0x000fcc0000011600 */
[----:B------:R-:W0:Y:S02]  /*1440*/  SHFL.IDX PT, R0, R0, RZ, 0x1f ;  /* 0x00001fff00007589 */ /* 0x000e2400000e0000 */
[----:B0-----:R-:W-:-:S13]  /*1450*/  R2UR UR4, R0 ;  /* 0x00000000000472ca */ /* 0x001fda00000e0000 */
[----:B------:R-:W-:-:S04]  /*1460*/  ULEA.HI UR5, UR4, UR4, URZ, 0x1 ;  /* 0x0000000404057291 */ /* 0x000fc8000f8f083f */
[----:B------:R-:W-:-:S04]  /*1470*/  ULOP3.LUT UR5, UR5, 0xffffe, URZ, 0xc0, !UPT ;  /* 0x000ffffe05057892 */ /* 0x000fc8000f8ec03f */
[----:B------:R-:W-:-:S03]  /*1480*/  UIADD3 UR5, UR4, -UR5, URZ ;  /* 0x8000000504057290 */ /* 0x000fc6000fffe03f */
[----:B------:R-:W-:Y:S01]  /*1490*/  ULDC UR4, c[0x0][0x28c] ;  /* 0x0000a30000047ab9 */ /* 0x000fe20000000800 */
[----:B------:R-:W-:Y:S01]  /*14a0*/  ULEA UR5, UR5, UR45, 0xc ;  /* 0x0000002d05057291 */ /* 0x000fe2000f8e603f */
[----:B------:R-:W-:-:S03]  /*14b0*/  ISETP.LT.AND P0, PT, RZ, UR4, PT ;  /* 0x00000004ff007c0c */ /* 0x000fc6000bf01270 */
[----:B------:R-:W-:-:S04]  /*14c0*/  UIADD3 UR5, UR5, 0x100, URZ ;  /* 0x0000010005057890 */ /* 0x000fc8000fffe03f */
[----:B------:R-:W-:-:S04]  /*14d0*/  USHF.R.U32.HI UR5, URZ, 0x4, UR5 ;  /* 0x000000043f057899 */ /* 0x000fc80008011605 */
[----:B------:R-:W-:Y:S02]  /*14e0*/  ULOP3.LUT UR47, UR5, 0x3fff, URZ, 0xc0, !UPT ;  /* 0x00003fff052f7892 */ /* 0x000fe4000f8ec03f */
[----:B---345:R-:W-:Y:S10]  /*14f0*/  @P0 BRA `(.L_x_17) ;  /* 0x0000000000400947 */ /* 0x038ff40003800000 */
[----:B------:R-:W-:Y:S01]  /*1500*/  MOV R0, 0x0 ;  /* 0x0000000000007802 */ /* 0x000fe20000000f00 */
[----:B------:R-:W-:Y:S01]  /*1510*/  ULDC.64 UR4, c[0x4][0x68] ;  /* 0x01001a0000047ab9 */ /* 0x000fe20000000a00 */
[----:B------:R-:W-:Y:S01]  /*1520*/  ULDC.64 UR6, c[0x4][0x8] ;  /* 0x0100020000067ab9 */ /* 0x000fe20000000a00 */
[----:B---3--:R-:W-:Y:S01]  /*1530*/  IMAD.U32 R4, RZ, RZ, UR4 ;  /* 0x00000004ff047e24 */ /* 0x008fe2000f8e00ff */
[----:B------:R0:W1:Y:S01]  /*1540*/  LDC.64 R14, c[0x4][R0] ;  /* 0x01000000000e7b82 */ /* 0x0000620000000a00 */
[----:B------:R-:W-:Y:S01]  /*1550*/  IMAD.U32 R5, RZ, RZ, UR5 ;  /* 0x00000005ff057e24 */ /* 0x000fe2000f8e00ff */
[----:B------:R-:W-:Y:S01]  /*1560*/  ULDC.64 UR4, c[0x4][0x70] ;  /* 0x01001c0000047ab9 */ /* 0x000fe20000000a00 */
[----:B------:R-:W-:Y:S02]  /*1570*/  IMAD.U32 R10, RZ, RZ, UR6 ;  /* 0x00000006ff0a7e24 */ /* 0x000fe4000f8e00ff */
[----:B------:R-:W-:Y:S02]  /*1580*/  IMAD.U32 R6, RZ, RZ, UR4 ;  /* 0x00000004ff067e24 */ /* 0x000fe4000f8e00ff */
[----:B------:R-:W-:-:S02]  /*1590*/  IMAD.U32 R7, RZ, RZ, UR5 ;  /* 0x00000005ff077e24 */ /* 0x000fc4000f8e00ff */
[----:B------:R-:W-:Y:S02]  /*15a0*/  IMAD.U32 R11, RZ, RZ, UR7 ;  /* 0x00000007ff0b7e24 */ /* 0x000fe4000f8e00ff */
[----:B------:R-:W-:Y:S02]  /*15b0*/  IMAD.MOV.U32 R8, RZ, RZ, 0x1e1 ;  /* 0x000001e1ff087424 */ /* 0x000fe400078e00ff */
[----:B------:R-:W-:Y:S02]  /*15c0*/  IMAD.MOV.U32 R12, RZ, RZ, 0x1 ;  /* 0x00000001ff0c7424 */ /* 0x000fe400078e00ff */
[----:B0-----:R-:W-:-:S07]  /*15d0*/  IMAD.MOV.U32 R13, RZ, RZ, RZ ;  /* 0x000000ffff0d7224 */ /* 0x001fce00078e00ff */
[----:B------:R-:W-:-:S07]  /*15e0*/  LEPC R20, `(.L_x_17) ;  /* 0x000000001014794e */ /* 0x000fce0000000000 */
[----:B-12-45:R-:W-:Y:S05]  /*15f0*/  CALL.ABS.NOINC R14 ;  /* 0x000000000e007343 */ /* 0x036fea0003c00000 */
.L_x_17:
[----:B------:R-:W-:-:S06]  /*1600*/  ULOP3.LUT UR4, UR40, 0x1, URZ, 0xfc, !UPT ;  /* 0x0000000128047892 */ /* 0x000fcc000f8efc3f */
[----:B------:R-:W-:-:S05]  /*1610*/  IMAD.U32 R0, RZ, RZ, UR4 ;  /* 0x00000004ff007e24 */ /* 0x000fca000f8e00ff */
[----:B------:R-:W-:-:S13]  /*1620*/  ISETP.NE.AND P0, PT, R0, 0x3, PT ;  /* 0x000000030000780c */ /* 0x000fda0003f05270 */
[----:B------:R-:W-:Y:S05]  /*1630*/  @!P0 BRA `(.L_x_18) ;  /* 0x0000000000048947 */ /* 0x000fea0003800000 */
[----:B------:R-:W-:Y:S01]  /*1640*/  BPT.TRAP 0x1 ;  /* 0x000000040000795c */ /* 0x000fe20000300000 */
.L_x_18:
[----:B--2---:R-:W-:Y:S02]  /*1650*/  IMAD.U32 R3, RZ, RZ, UR39 ;  /* 0x00000027ff037e24 */ /* 0x004fe4000f8e00ff */
[----:B------:R-:W-:-:S03]  /*1660*/  IMAD.U32 R0, RZ, RZ, UR38 ;  /* 0x00000026ff007e24 */ /* 0x000fc6000f8e00ff */
[----:B------:R-:W-:Y:S02]  /*1670*/  LEA R3, R3, UR45, 0x3 ;  /* 0x0000002d03037c11 */ /* 0x000fe4000f8e18ff */
[----:B------:R-:W-:-:S04]  /*1680*/  SHF.L.U32 R0, R0, 0x1f, RZ ;  /* 0x0000001f00007819 */ /* 0x000fc800000006ff */
[----:B------:R0:W1:Y:S01]  /*1690*/  SYNCS.PHASECHK.TRANS64.TRYWAIT P1, [R3+URZ], R0 ;  /* 0x00000000030075a7 */ /* 0x000062000802017f */
[----:B------:R-:W-:Y:S05]  /*16a0*/  @!P0 BRA `(.L_x_19) ;  /* 0x0000000000048947 */ /* 0x000fea0003800000 */
[----:B------:R-:W-:Y:S01]  /*16b0*/  BPT.TRAP 0x1 ;  /* 0x000000040000795c */ /* 0x000fe20000300000 */
.L_x_19:
[----:B-1----:R-:W-:Y:S05]  /*16c0*/  @P1 BRA `(.L_x_20) ;  /* 0x0000000000081947 */ /* 0x002fea0003800000 */
[----:B------:R-:W1:Y:S02]  /*16d0*/  SYNCS.PHASECHK.TRANS64.TRYWAIT P1, [R3+URZ], R0 ;  /* 0x00000000030075a7 */ /* 0x000e64000802017f */
[----:B-1----:R-:W-:Y:S05]  /*16e0*/  @!P1 BRA `(.L_x_21) ;  /* 0x0000022800709947 */ /* 0x002fea0003800000 */
.L_x_20:
[----:B------:R-:W-:-:S04]  /*16f0*/  UISETP.LT.AND UP0, UPT, UR44, 0x1, UPT ;  /* 0x000000012c00788c */ /* 0x000fc8000bf01270 */
[----:B------:R-:W-:-:S06]  /*1700*/  USEL UR4, UR44, 0x1, UP0 ;  /* 0x000000012c047887 */ /* 0x000fcc0008000000 */
[----:B---3--:R-:W-:Y:S01]  /*1710*/  IMAD.U32 R5, RZ, RZ, UR4 ;  /* 0x00000004ff057e24 */ /* 0x008fe2000f8e00ff */
[----:B------:R-:W-:Y:S05]  /*1720*/  WARPSYNC.ALL ;  /* 0x0000000000007948 */ /* 0x000fea0003800000 */
[----:B------:R-:W-:-:S04]  /*1730*/  IADD3 R5, -R5, UR44, RZ ;  /* 0x0000002c05057c10 */ /* 0x000fc8000fffe1ff */
[----:B------:R-:W-:Y:S01]  /*1740*/  ISETP.GE.AND P1, PT, R5, 0x1, PT ;  /* 0x000000010500780c */ /* 0x000fe20003f26270 */
[----:B------:R-:W-:Y:S01]  /*1750*/  UIADD3 UR4, UR45, 0x14100, URZ ;  /* 0x000141002d047890 */ /* 0x000fe2000fffe03f */
[----:B------:R-:W-:Y:S01]  /*1760*/  WARPGROUP.ARRIVE ;  /* 0x00000000000079c5 */ /* 0x000fe20000000000 */
[----:B------:R-:W-:Y:S01]  /*1770*/  ULOP3.LUT UR8, UR47, 0x10000, URZ, 0xfc, !UPT ;  /* 0x000100002f087892 */ /* 0x000fe2000f8efc3f */
[----:B------:R2:W-:Y:S01]  /*1780*/  STL [R1+0x454], R23 ;  /* 0x0004541701007387 */ /* 0x0005e20000100800 */
[----:B------:R-:W-:Y:S02]  /*1790*/  USHF.R.U32.HI UR4, URZ, 0x4, UR4 ;  /* 0x000000043f047899 */ /* 0x000fe40008011604 */
[----:B------:R-:W-:Y:S01]  /*17a0*/  ULEA UR10, UR39, UR8, 0xa ;  /* 0x00000008270a7291 */ /* 0x000fe2000f8e503f */
[----:B------:R3:W-:Y:S01]  /*17b0*/  STL [R1+0x450], R22 ;  /* 0x0004501601007387 */ /* 0x0007e20000100800 */
[----:B------:R-:W-:Y:S01]  /*17c0*/  ULOP3.LUT UR4, UR4, 0x3fff, URZ, 0xc0, !UPT ;  /* 0x00003fff04047892 */ /* 0x000fe2000f8ec03f */
[----:B------:R-:W-:Y:S01]  /*17d0*/  UMOV UR5, 0x80000020 ;  /* 0x8000002000057882 */ /* 0x000fe20000000000 */
[----:B------:R-:W-:-:S02]  /*17e0*/  UMOV UR7, 0x80000020 ;  /* 0x8000002000077882 */ /* 0x000fc40000000000 */
[----:B------:R-:W-:Y:S01]  /*17f0*/  ULOP3.LUT UR9, UR4, 0x10000, URZ, 0xfc, !UPT ;  /* 0x0001000004097892 */ /* 0x000fe2000f8efc3f */
[----:B------:R4:W-:Y:S01]  /*1800*/  STL [R1+0x44c], R17 ;  /* 0x00044c1101007387 */ /* 0x0009e20000100800 */
[----:B------:R-:W-:Y:S01]  /*1810*/  UMOV UR13, UR5 ;  /* 0x00000005000d7c82 */ /* 0x000fe20008000000 */
[----:B------:R-:W-:Y:S01]  /*1820*/  UMOV UR4, UR10 ;  /* 0x0000000a00047c82 */ /* 0x000fe20008000000 */
[----:B------:R-:W-:Y:S01]  /*1830*/  UIMAD UR11, UR39, 0x600, UR9 ;  /* 0x00000600270b78a4 */ /* 0x000fe2000f8e0209 */
[----:B-----5:R0:W-:Y:S01]  /*1840*/  STL [R1+0x448], R16 ;  /* 0x0004481001007387 */ /* 0x0201e20000100800 */
[----:B------:R-:W-:Y:S01]  /*1850*/  UMOV UR12, UR4 ;  /* 0x00000004000c7c82 */ /* 0x000fe20008000000 */
[----:B------:R-:W-:Y:S01]  /*1860*/  UMOV UR15, 0x80000020 ;  /* 0x80000020000f7882 */ /* 0x000fe20000000000 */
[----:B------:R-:W-:Y:S01]  /*1870*/  UIADD3 UR14, UR11, 0x300, URZ ;  /* 0x000003000b0e7890 */ /* 0x000fe2000fffe03f */
[----:B------:R1:W-:Y:S02]  /*1880*/  STL [R1+0x444], R5 ;  /* 0x0004440501007387 */ /* 0x0003e40000100800 */
[----:B------:R-:W-:-:S02]  /*1890*/  UMOV UR6, UR11 ;  /* 0x0000000b00067c82 */ /* 0x000fc40008000000 */
[----:B------:R-:W-:Y:S01]  /*18a0*/  HGMMA.64x192x16.F32.BF16 R100, gdesc[UR4], RZ, !UPT, gsb0 ;  /* 0x02e00000046479f0 */ /* 0x000fe2000c0018ff */
[----:B------:R1:W-:Y:S02]  /*18b0*/  STL [R1+0x440], R2 ;  /* 0x0004400201007387 */ /* 0x0003e40000100800 */
[----:B------:R-:W-:Y:S02]  /*18c0*/  WARPGROUP.DEPBAR.LE gsb0, 0x0 ;  /* 0x00008000000079c5 */ /* 0x000fe40000010000 */
[----:B------:R-:W-:Y:S02]  /*18d0*/  IMAD.MOV.U32 R76, RZ, RZ, R120 ;  /* 0x000000ffff4c7224 */ /* 0x000fe400078e0078 */
[----:B------:R-:W-:Y:S02]  /*18e0*/  IMAD.MOV.U32 R75, RZ, RZ, R121 ;  /* 0x000000ffff4b7224 */ /* 0x000fe400078e0079 */
[----:B------:R-:W-:Y:S02]  /*18f0*/  IMAD.MOV.U32 R74, RZ, RZ, R122 ;  /* 0x000000ffff4a7224 */ /* 0x000fe400078e007a */
[----:B------:R-:W-:-:S02]  /*1900*/  IMAD.MOV.U32 R73, RZ, RZ, R123 ;  /* 0x000000ffff497224 */ /* 0x000fc400078e007b */
[----:B------:R-:W-:Y:S02]  /*1910*/  IMAD.MOV.U32 R72, RZ, RZ, R124 ;  /* 0x000000ffff487224 */ /* 0x000fe400078e007c */
[----:B------:R-:W-:Y:S02]  /*1920*/  IMAD.MOV.U32 R71, RZ, RZ, R125 ;  /* 0x000000ffff477224 */ /* 0x000fe400078e007d */
        /* <DEDUP_REMOVED lines=47> */
[----:B--2---:R-:W-:Y:S02]  /*1c20*/  IMAD.MOV.U32 R23, RZ, RZ, R173 ;  /* 0x000000ffff177224 */ /* 0x004fe400078e00ad */
[----:B---3--:R-:W-:Y:S02]  /*1c30*/  IMAD.MOV.U32 R22, RZ, RZ, R174 ;  /* 0x000000ffff167224 */ /* 0x008fe400078e00ae */
[----:B------:R-:W-:Y:S02]  /*1c40*/  IMAD.MOV.U32 R21, RZ, RZ, R175 ;  /* 0x000000ffff157224 */ /* 0x000fe400078e00af */
[----:B------:R-:W-:Y:S02]  /*1c50*/  IMAD.MOV.U32 R20, RZ, RZ, R176 ;  /* 0x000000ffff147224 */ /* 0x000fe400078e00b0 */
[----:B------:R-:W-:-:S02]  /*1c60*/  IMAD.MOV.U32 R19, RZ, RZ, R177 ;  /* 0x000000ffff137224 */ /* 0x000fc400078e00b1 */
[----:B------:R-:W-:Y:S02]  /*1c70*/  IMAD.MOV.U32 R18, RZ, RZ, R178 ;  /* 0x000000ffff127224 */ /* 0x000fe400078e00b2 */
[----:B----4-:R-:W-:Y:S02]  /*1c80*/  IMAD.MOV.U32 R17, RZ, RZ, R179 ;  /* 0x000000ffff117224 */ /* 0x010fe400078e00b3 */
[----:B0-----:R-:W-:Y:S02]  /*1c90*/  IMAD.MOV.U32 R16, RZ, RZ, R180 ;  /* 0x000000ffff107224 */ /* 0x001fe400078e00b4 */
        /* <DEDUP_REMOVED lines=10> */
[----:B-1----:R-:W-:Y:S02]  /*1d40*/  IMAD.MOV.U32 R5, RZ, RZ, R191 ;  /* 0x000000ffff057224 */ /* 0x002fe400078e00bf */
[----:B------:R-:W-:Y:S02]  /*1d50*/  IMAD.MOV.U32 R4, RZ, RZ, R192 ;  /* 0x000000ffff047224 */ /* 0x000fe400078e00c0 */
[----:B------:R-:W-:Y:S02]  /*1d60*/  IMAD.MOV.U32 R3, RZ, RZ, R193 ;  /* 0x000000ffff037224 */ /* 0x000fe400078e00c1 */
[----:B------:R-:W-:Y:S02]  /*1d70*/  IMAD.MOV.U32 R2, RZ, RZ, R194 ;  /* 0x000000ffff027224 */ /* 0x000fe400078e00c2 */
[----:B------:R-:W-:-:S02]  /*1d80*/  IMAD.MOV.U32 R0, RZ, RZ, R195 ;  /* 0x000000ffff007224 */ /* 0x000fc400078e00c3 */
[----:B------:R-:W-:Y:S01]  /*1d90*/  WARPGROUP.ARRIVE ;  /* 0x00000000000079c5 */ /* 0x000fe20000000000 */
[----:B------:R-:W-:Y:S02]  /*1da0*/  IMAD.MOV.U32 R96, RZ, RZ, R100 ;  /* 0x000000ffff607224 */ /* 0x000fe400078e0064 */
[----:B------:R-:W-:Y:S02]  /*1db0*/  IMAD.MOV.U32 R95, RZ, RZ, R101 ;  /* 0x000000ffff5f7224 */ /* 0x000fe400078e0065 */
[----:B------:R-:W-:Y:S01]  /*1dc0*/  IMAD.MOV.U32 R94, RZ, RZ, R102 ;  /* 0x000000ffff5e7224 */ /* 0x000fe200078e0066 */
[----:B------:R-:W-:Y:S01]  /*1dd0*/  HGMMA.64x192x16.F32.BF16 R120, gdesc[UR12], RZ, !UPT, gsb0 ;  /* 0x02e000000c7879f0 */ /* 0x000fe2000c0018ff */
[----:B------:R-:W-:Y:S01]  /*1de0*/  IMAD.MOV.U32 R93, RZ, RZ, R103 ;  /* 0x000000ffff5d7224 */ /* 0x000fe200078e0067 */
[----:B------:R-:W-:Y:S01]  /*1df0*/  UIADD3 UR12, UR10, 0x200, URZ ;  /* 0x000002000a0c7890 */ /* 0x000fe2000fffe03f */
[----:B------:R-:W-:Y:S01]  /*1e00*/  IMAD.MOV.U32 R92, RZ, RZ, R104 ;  /* 0x000000ffff5c7224 */ /* 0x000fe200078e0068 */
[----:B------:R-:W-:Y:S01]  /*1e10*/  UMOV UR13, 0x80000020 ;  /* 0x80000020000d7882 */ /* 0x000fe20000000000 */
        /* <DEDUP_REMOVED lines=14> */
[----:B------:R-:W-:Y:S01]  /*1f00*/  IMAD.MOV.U32 R77, RZ, RZ, R119 ;  /* 0x000000ffff4d7224 */ /* 0x000fe200078e0077 */
[----:B------:R-:W-:Y:S02]  /*1f10*/  WARPGROUP.DEPBAR.LE gsb0, 0x0 ;  /* 0x00008000000079c5 */ /* 0x000fe40000010000 */
[----:B------:R0:W-:Y:S04]  /*1f20*/  STL.64 [R1+0x5d0], R214 ;  /* 0x0005d0d601007387 */ /* 0x0001e80000100a00 */
[----:B------:R1:W-:Y:S04]  /*1f30*/  STL.64 [R1+0x5c8], R212 ;  /* 0x0005c8d401007387 */ /* 0x0003e80000100a00 */
[----:B------:R2:W-:Y:S04]  /*1f40*/  STL.64 [R1+0x5c0], R210 ;  /* 0x0005c0d201007387 */ /* 0x0005e80000100a00 */
[----:B------:R3:W-:Y:S01]  /*1f50*/  STL.64 [R1+0x5b8], R208 ;  /* 0x0005b8d001007387 */ /* 0x0007e20000100a00 */
[----:B0-----:R-:W-:-:S02]  /*1f60*/  IMAD.MOV.U32 R214, RZ, RZ, R2 ;  /* 0x000000ffffd67224 */ /* 0x001fc400078e0002 */
[----:B------:R-:W-:Y:S01]  /*1f70*/  IMAD.MOV.U32 R215, RZ, RZ, R0 ;  /* 0x000000ffffd77224 */ /* 0x000fe200078e0000 */
[----:B------:R0:W-:Y:S01]  /*1f80*/  STL.64 [R1+0x5b0], R206 ;  /* 0x0005b0ce01007387 */ /* 0x0001e20000100a00 */
[----:B-1----:R-:W-:Y:S02]  /*1f90*/  IMAD.MOV.U32 R212, RZ, RZ, R4 ;  /* 0x000000ffffd47224 */ /* 0x002fe400078e0004 */
[----:B------:R-:W-:Y:S01]  /*1fa0*/  IMAD.MOV.U32 R213, RZ, RZ, R3 ;  /* 0x000000ffffd57224 */ /* 0x000fe200078e0003 */
[----:B------:R1:W-:Y:S01]  /*1fb0*/  STL.64 [R1+0x5a8], R204 ;  /* 0x0005a8cc01007387 */ /* 0x0003e20000100a00 */
[----:B--2---:R-:W-:Y:S02]  /*1fc0*/  IMAD.MOV.U32 R210, RZ, RZ, R6 ;  /* 0x000000ffffd27224 */ /* 0x004fe400078e0006 */
[----:B------:R-:W-:Y:S01]  /*1fd0*/  IMAD.MOV.U32 R211, RZ, RZ, R5 ;  /* 0x000000ffffd37224 */ /* 0x000fe200078e0005 */
[----:B------:R2:W-:Y:S01]  /*1fe0*/  STL.64 [R1+0x5a0], R202 ;  /* 0x0005a0ca01007387 */ /* 0x0005e20000100a00 */
[----:B---3--:R-:W-:-:S02]  /*1ff0*/  IMAD.MOV.U32 R208, RZ, RZ, R8 ;  /* 0x000000ffffd07224 */ /* 0x008fc400078e0008 */
[----:B------:R-:W-:Y:S01]  /*2000*/  IMAD.MOV.U32 R209, RZ, RZ, R7 ;  /* 0x000000ffffd17224 */ /* 0x000fe200078e0007 */
[----:B------:R3:W-:Y:S01]  /*2010*/  STL.64 [R1+0x598], R200 ;  /* 0x000598c801007387 */ /* 0x0007e20000100a00 */
[----:B0-----:R-:W-:Y:S02]  /*2020*/  IMAD.MOV.U32 R206, RZ, RZ, R10 ;  /* 0x000000ffffce7224 */ /* 0x001fe400078e000a */
[----:B------:R-:W-:Y:S01]  /*2030*/  IMAD.MOV.U32 R207, RZ, RZ, R9 ;  /* 0x000000ffffcf7224 */ /* 0x000fe200078e0009 */
[----:B------:R0:W-:Y:S01]  /*2040*/  STL.64 [R1+0x590], R198 ;  /* 0x000590c601007387 */ /* 0x0001e20000100a00 */
[----:B-1----:R-:W-:Y:S02]  /*2050*/  IMAD.MOV.U32 R204, RZ, RZ, R12 ;  /* 0x000000ffffcc7224 */ /* 0x002fe400078e000c */
[----:B------:R-:W-:Y:S01]  /*2060*/  IMAD.MOV.U32 R205, RZ, RZ, R11 ;  /* 0x000000ffffcd7224 */ /* 0x000fe200078e000b */
[----:B------:R1:W-:Y:S01]  /*2070*/  STL.64 [R1+0x588], R196 ;  /* 0x000588c401007387 */ /* 0x0003e20000100a00 */
[----:B--2---:R-:W-:-:S02]  /*2080*/  IMAD.MOV.U32 R202, RZ, RZ, R14 ;  /* 0x000000ffffca7224 */ /* 0x004fc400078e000e */
[----:B------:R-:W-:Y:S01]  /*2090*/  IMAD.MOV.U32 R203, RZ, RZ, R13 ;  /* 0x000000ffffcb7224 */ /* 0x000fe200078e000d */
[----:B------:R2:W-:Y:S01]  /*20a0*/  STL.64 [R1+0x580], R194 ;  /* 0x000580c201007387 */ /* 0x0005e20000100a00 */
[----:B---3--:R-:W-:Y:S02]  /*20b0*/  IMAD.MOV.U32 R200, RZ, RZ, R16 ;  /* 0x000000ffffc87224 */ /* 0x008fe400078e0010 */
[----:B------:R-:W-:Y:S01]  /*20c0*/  IMAD.MOV.U32 R201, RZ, RZ, R15 ;  /* 0x000000ffffc97224 */ /* 0x000fe200078e000f */
[----:B------:R3:W-:Y:S01]  /*20d0*/  STL.64 [R1+0x578], R192 ;  /* 0x000578c001007387 */ /* 0x0007e20000100a00 */
[----:B0-----:R-:W-:Y:S02]  /*20e0*/  IMAD.MOV.U32 R198, RZ, RZ, R18 ;  /* 0x000000ffffc67224 */ /* 0x001fe400078e0012 */
[----:B------:R-:W-:Y:S01]  /*20f0*/  IMAD.MOV.U32 R199, RZ, RZ, R17 ;  /* 0x000000ffffc77224 */ /* 0x000fe200078e0011 */
[----:B------:R0:W-:Y:S01]  /*2100*/  STL.64 [R1+0x570], R190 ;  /* 0x000570be01007387 */ /* 0x0001e20000100a00 */
[----:B-1----:R-:W-:-:S02]  /*2110*/  IMAD.MOV.U32 R196, RZ, RZ, R20 ;  /* 0x000000ffffc47224 */ /* 0x002fc400078e0014 */
[----:B------:R-:W-:Y:S01]  /*2120*/  IMAD.MOV.U32 R197, RZ, RZ, R19 ;  /* 0x000000ffffc57224 */ /* 0x000fe200078e0013 */
[----:B------:R1:W-:Y:S01]  /*2130*/  STL.64 [R1+0x568], R188 ;  /* 0x000568bc01007387 */ /* 0x0003e20000100a00 */
[----:B--2---:R-:W-:Y:S02]  /*2140*/  IMAD.MOV.U32 R194, RZ, RZ, R22 ;  /* 0x000000ffffc27224 */ /* 0x004fe400078e0016 */
[----:B------:R-:W-:Y:S01]  /*2150*/  IMAD.MOV.U32 R195, RZ, RZ, R21 ;  /* 0x000000ffffc37224 */ /* 0x000fe200078e0015 */
[----:B------:R2:W-:Y:S01]  /*2160*/  STL.64 [R1+0x560], R186 ;  /* 0x000560ba01007387 */ /* 0x0005e20000100a00 */
[----:B---3--:R-:W-:Y:S02]  /*2170*/  IMAD.MOV.U32 R192, RZ, RZ, R24 ;  /* 0x000000ffffc07224 */ /* 0x008fe400078e0018 */
[----:B------:R-:W-:Y:S01]  /*2180*/  IMAD.MOV.U32 R193, RZ, RZ, R23 ;  /* 0x000000ffffc17224 */ /* 0x000fe200078e0017 */
        /* <DEDUP_REMOVED lines=99> */
[----:B------:R-:W-:Y:S01]  /*27c0*/  STL.64 [R1+0x750], R214 ;  /* 0x000750d601007387 */ /* 0x000fe20000100a00 */
[----:B-1----:R-:W-:-:S02]  /*27d0*/  IMAD.MOV.U32 R124, RZ, RZ, R92 ;  /* 0x000000ffff7c7224 */ /* 0x002fc400078e005c */
[----:B------:R-:W-:Y:S01]  /*27e0*/  IMAD.MOV.U32 R125, RZ, RZ, R91 ;  /* 0x000000ffff7d7224 */ /* 0x000fe200078e005b */
[----:B------:R-:W-:Y:S01]  /*27f0*/  STL.64 [R1+0x748], R212 ;  /* 0x000748d401007387 */ /* 0x000fe20000100a00 */
[----:B--2---:R-:W-:Y:S02]  /*2800*/  IMAD.MOV.U32 R122, RZ, RZ, R94 ;  /* 0x000000ffff7a7224 */ /* 0x004fe400078e005e */
[----:B------:R-:W-:Y:S01]  /*2810*/  IMAD.MOV.U32 R123, RZ, RZ, R93 ;  /* 0x000000ffff7b7224 */ /* 0x000fe200078e005d */
[----:B------:R-:W-:Y:S01]  /*2820*/  STL.64 [R1+0x740], R210 ;  /* 0x000740d201007387 */ /* 0x000fe20000100a00 */
[----:B---3--:R-:W-:Y:S02]  /*2830*/  IMAD.MOV.U32 R120, RZ, RZ, R96 ;  /* 0x000000ffff787224 */ /* 0x008fe400078e0060 */
[----:B------:R-:W-:Y:S01]  /*2840*/  IMAD.MOV.U32 R121, RZ, RZ, R95 ;  /* 0x000000ffff797224 */ /* 0x000fe200078e005f */
[----:B------:R-:W-:Y:S01]  /*2850*/  STL.64 [R1+0x738], R208 ;  /* 0x000738d001007387 */ /* 0x000fe20000100a00 */
[----:B------:R-:W-:-:S03]  /*2860*/  WARPGROUP.ARRIVE ;  /* 0x00000000000079c5 */ /* 0x000fc60000000000 */
[----:B------:R-:W-:Y:S03]  /*2870*/  STL.64 [R1+0x730], R206 ;  /* 0x000730ce01007387 */ /* 0x000fe60000100a00 */
[----:B------:R-:W-:Y:S01]  /*2880*/  HGMMA.64x192x16.F32.BF16 R24, gdesc[UR12], RZ, !UPT, gsb0 ;  /* 0x02e000000c1879f0 */ /* 0x000fe2000c0018ff */
[----:B------:R-:W-:Y:S01]  /*2890*/  STL.64 [R1+0x728], R204 ;  /* 0x000728cc01007387 */ /* 0x000fe20000100a00 */
[----:B------:R-:W-:Y:S01]  /*28a0*/  UMOV UR14, UR6 ;  /* 0x00000006000e7c82 */ /* 0x000fe20008000000 */
[----:B------:R-:W-:Y:S02]  /*28b0*/  UMOV UR15, UR7 ;  /* 0x00000007000f7c82 */ /* 0x000fe40008000000 */
[----:B------:R-:W-:Y:S04]  /*28c0*/  STL.64 [R1+0x720], R202 ;  /* 0x000720ca01007387 */ /* 0x000fe80000100a00 */
        /* <DEDUP_REMOVED lines=40> */
[----:B------:R0:W-:Y:S01]  /*2b50*/  STL.64 [R1+0x5d8], R120 ;  /* 0x0005d87801007387 */ /* 0x0001e20000100a00 */
[----:B------:R-:W-:-:S02]  /*2b60*/  WARPGROUP.DEPBAR.LE gsb0, 0x0 ;  /* 0x00008000000079c5 */ /* 0x000fc40000010000 */
[----:B0-----:R-:W-:-:S06]  /*2b70*/  WARPGROUP.ARRIVE ;  /* 0x00000000000079c5 */ /* 0x001fcc0000000000 */
[----:B------:R-:W-:Y:S03]  /*2b80*/  HGMMA.64x192x16.F32.BF16 R120, gdesc[UR12], RZ, !UPT, gsb0 ;  /* 0x02e000000c7879f0 */ /* 0x000fe6000c0018ff */
[----:B------:R-:W-:Y:S02]  /*2b90*/  WARPGROUP.DEPBAR.LE gsb0, 0x0 ;  /* 0x00008000000079c5 */ /* 0x000fe40000010000 */
[----:B------:R-:W-:Y:S01]  /*2ba0*/  STL.64 [R1], R120 ;  /* 0x0000007801007387 */ /* 0x000fe20000100a00 */
[----:B------:R-:W-:Y:S02]  /*2bb0*/  IMAD.MOV.U32 R3, RZ, RZ, R214 ;  /* 0x000000ffff037224 */ /* 0x000fe400078e00d6 */
[----:B------:R-:W-:Y:S01]  /*2bc0*/  IMAD.MOV.U32 R0, RZ, RZ, R215 ;  /* 0x000000ffff007224 */ /* 0x000fe200078e00d7 */
[----:B------:R-:W-:Y:S01]  /*2bd0*/  STL.64 [R1+0x8], R122 ;  /* 0x0000087a01007387 */ /* 0x000fe20000100a00 */
[----:B------:R-:W-:-:S02]  /*2be0*/  IMAD.MOV.U32 R6, RZ, RZ, R212 ;  /* 0x000000ffff067224 */ /* 0x000fc400078e00d4 */
[----:B------:R-:W-:Y:S01]  /*2bf0*/  IMAD.MOV.U32 R4, RZ, RZ, R213 ;  /* 0x000000ffff047224 */ /* 0x000fe200078e00d5 */
[----:B------:R-:W-:Y:S01]  /*2c00*/  STL.64 [R1+0x10], R124 ;  /* 0x0000107c01007387 */ /* 0x000fe20000100a00 */
[----:B------:R-:W-:Y:S02]  /*2c10*/  IMAD.MOV.U32 R8, RZ, RZ, R210 ;  /* 0x000000ffff087224 */ /* 0x000fe400078e00d2 */
[----:B------:R-:W-:Y:S01]  /*2c20*/  IMAD.MOV.U32 R7, RZ, RZ, R211 ;  /* 0x000000ffff077224 */ /* 0x000fe200078e00d3 */
[----:B------:R-:W-:Y:S01]  /*2c30*/  STL.64 [R1+0x18], R126 ;  /* 0x0000187e01007387 */ /* 0x000fe20000100a00 */
        /* <DEDUP_REMOVED lines=54> */
[----:B------:R-:W-:-:S03]  /*2fa0*/  IMAD.MOV.U32 R23, RZ, RZ, R173 ;  /* 0x000000ffff177224 */ /* 0x000fc600078e00ad */
[----:B------:R-:W-:Y:S04]  /*2fb0*/  STL.64 [R1+0xb0], R164 ;  /* 0x0000b0a401007387 */ /* 0x000fe80000100a00 */
[----:B------:R-:W-:Y:S04]  /*2fc0*/  STL.64 [R1+0xb8], R166 ;  /* 0x0000b8a601007387 */ /* 0x000fe80000100a00 */
[----:B------:R-:W-:Y:S04]  /*2fd0*/  STL.64 [R1+0xc0], R168 ;  /* 0x0000c0a801007387 */ /* 0x000fe80000100a00 */
[----:B------:R-:W-:Y:S04]  /*2fe0*/  STL.64 [R1+0xc8], R170 ;  /* 0x0000c8aa01007387 */ /* 0x000fe80000100a00 */
[----:B------:R0:W-:Y:S04]  /*2ff0*/  STL [R1+0xd0], R172 ;  /* 0x0000d0ac01007387 */ /* 0x0001e80000100800 */
[----:B------:R-:W2:Y:S04]  /*3000*/  LDL.LU.64 R214, [R1+0x750] ;  /* 0x0007500001d67983 */ /* 0x000ea80000300a00 */
        /* <DEDUP_REMOVED lines=20> */
[----:B0-----:R-:W2:Y:S04]  /*3150*/  LDL.LU.64 R172, [R1+0x6a8] ;  /* 0x0006a80001ac7983 */ /* 0x001ea80000300a00 */
        /* <DEDUP_REMOVED lines=25> */
[----:B------:R-:W2:Y:S01]  /*32f0*/  LDL.LU.64 R120, [R1+0x5d8] ;  /* 0x0005d80001787983 */ /* 0x000ea20000300a00 */
[----:B------:R-:W-:-:S02]  /*3300*/  UIADD3 UR4, UR10, 0x2, URZ ;  /* 0x000000020a047890 */ /* 0x000fc4000fffe03f */
[----:B------:R-:W-:Y:S01]  /*3310*/  UIADD3 UR6, UR11, 0x2, URZ ;  /* 0x000000020b067890 */ /* 0x000fe2000fffe03f */
[----:B------:R-:W-:Y:S01]  /*3320*/  UMOV UR5, 0x80000020 ;  /* 0x8000002000057882 */ /* 0x000fe20000000000 */
[----:B------:R-:W-:Y:S01]  /*3330*/  UMOV UR7, 0x80000020 ;  /* 0x8000002000077882 */ /* 0x000fe20000000000 */
[----:B--2---:R-:W-:-:S06]  /*3340*/  WARPGROUP.ARRIVE ;  /* 0x00000000000079c5 */ /* 0x004fcc0000000000 */
[----:B------:R-:W-:Y:S03]  /*3350*/  HGMMA.64x192x16.F32.BF16 R120, gdesc[UR4], R120, gsb0 ;  /* 0x02e00000047879f0 */ /* 0x000fe60008001878 */
[----:B------:R-:W-:Y:S02]  /*3360*/  WARPGROUP.DEPBAR.LE gsb0, 0x0 ;  /* 0x00008000000079c5 */ /* 0x000fe40000010000 */
        /* <DEDUP_REMOVED lines=47> */
[----:B------:R0:W-:Y:S04]  /*3660*/  STL.64 [R1+0x2f8], R214 ;  /* 0x0002f8d601007387 */ /* 0x0001e80000100a00 */
        /* <DEDUP_REMOVED lines=48> */
[----:B------:R-:W-:Y:S01]  /*3970*/  UIADD3 UR14, UR11, 0x302, URZ ;  /* 0x000003020b0e7890 */ /* 0x000fe2000fffe03f */
[----:B------:R-:W-:Y:S01]  /*3980*/  UMOV UR12, UR4 ;  /* 0x00000004000c7c82 */ /* 0x000fe20008000000 */
[----:B------:R-:W-:Y:S01]  /*3990*/  UMOV UR13, UR5 ;  /* 0x00000005000d7c82 */ /* 0x000fe20008000000 */
        /* <DEDUP_REMOVED lines=42> */
[----:B0-----:R-:W2:Y:S04]  /*3c40*/  LDL.LU R140, [R1] ;  /* 0x00000000018c7983 */ /* 0x001ea80000300800 */
[----:B------:R-:W2:Y:S04]  /*3c50*/  LDL.LU R141, [R1+0x4] ;  /* 0x00000400018d7983 */ /* 0x000ea80000300800 */
        /* <DEDUP_REMOVED lines=50> */
[----:B------:R-:W2:Y:S01]  /*3f80*/  LDL.LU R192, [R1+0xd0] ;  /* 0x0000d00001c07983 */ /* 0x000ea20000300800 */
[----:B------:R-:W-:Y:S01]  /*3f90*/  UIADD3 UR12, UR10, 0x202, URZ ;  /* 0x000002020a0c7890 */ /* 0x000fe2000fffe03f */
[----:B------:R-:W-:Y:S01]  /*3fa0*/  WARPGROUP.ARRIVE ;  /* 0x00000000000079c5 */ /* 0x000fe20000000000 */
[----:B------:R-:W-:Y:S01]  /*3fb0*/  UMOV UR13, 0x80000020 ;  /* 0x80000020000d7882 */ /* 0x000fe20000000000 */
[----:B------:R-:W-:-:S02]  /*3fc0*/  IMAD.MOV.U32 R199, RZ, RZ, R235 ;  /* 0x000000ffffc77224 */ /* 0x000fc400078e00eb */
[----:B------:R-:W-:Y:S02]  /*3fd0*/  IMAD.MOV.U32 R200, RZ, RZ, R234 ;  /* 0x000000ffffc87224 */ /* 0x000fe400078e00ea */
[----:B------:R-:W-:Y:S02]  /*3fe0*/  IMAD.MOV.U32 R201, RZ, RZ, R233 ;  /* 0x000000ffffc97224 */ /* 0x000fe400078e00e9 */
[----:B------:R-:W-:Y:S01]  /*3ff0*/  HGMMA.64x192x16.F32.BF16 R24, gdesc[UR12], R24, gsb0 ;  /* 0x02e000000c1879f0 */ /* 0x000fe20008001818 */
        /* <DEDUP_REMOVED lines=19> */
[----:B------:R-:W-:Y:S01]  /*4130*/  IMAD.MOV.U32 R198, RZ, RZ, R2 ;  /* 0x000000ffffc67224 */ /* 0x000fe200078e0002 */
[----:B------:R-:W-:Y:S01]  /*4140*/  UMOV UR4, UR12 ;  /* 0x0000000c00047c82 */ /* 0x000fe20008000000 */
[----:B------:R-:W-:Y:S01]  /*4150*/  IMAD.MOV.U32 R219, RZ, RZ, R21 ;  /* 0x000000ffffdb7224 */ /* 0x000fe200078e0015 */
[----:B------:R-:W-:Y:S01]  /*4160*/  UMOV UR5, UR13 ;  /* 0x0000000d00057c82 */ /* 0x000fe20008000000 */
[----:B------:R-:W-:Y:S01]  /*4170*/  IMAD.MOV.U32 R220, RZ, RZ, R20 ;  /* 0x000000ffffdc7224 */ /* 0x000fe200078e0014 */
[----:B------:R0:W5:Y:S01]  /*4180*/  LDL.LU R23, [R1+0x454] ;  /* 0x0004540001177983 */ /* 0x0001620000300800 */
[----:B------:R-:W-:-:S02]  /*4190*/  IMAD.MOV.U32 R221, RZ, RZ, R19 ;  /* 0x000000ffffdd7224 */ /* 0x000fc400078e0013 */
[----:B------:R-:W-:Y:S01]  /*41a0*/  IMAD.MOV.U32 R222, RZ, RZ, R18 ;  /* 0x000000ffffde7224 */ /* 0x000fe200078e0012 */
[----:B------:R0:W5:Y:S01]  /*41b0*/  LDL.LU R22, [R1+0x450] ;  /* 0x0004500001167983 */ /* 0x0001620000300800 */
[----:B------:R-:W-:Y:S02]  /*41c0*/  IMAD.MOV.U32 R223, RZ, RZ, R15 ;  /* 0x000000ffffdf7224 */ /* 0x000fe400078e000f */
[----:B------:R-:W-:Y:S01]  /*41d0*/  IMAD.MOV.U32 R224, RZ, RZ, R14 ;  /* 0x000000ffffe07224 */ /* 0x000fe200078e000e */
[----:B------:R0:W5:Y:S01]  /*41e0*/  LDL.LU R17, [R1+0x44c] ;  /* 0x00044c0001117983 */ /* 0x0001620000300800 */
[----:B------:R-:W-:Y:S02]  /*41f0*/  IMAD.MOV.U32 R225, RZ, RZ, R13 ;  /* 0x000000ffffe17224 */ /* 0x000fe400078e000d */
        /* <DEDUP_REMOVED lines=9> */
[----:B------:R-:W-:Y:S02]  /*4290*/  IMAD.MOV.U32 R232, RZ, RZ, R6 ;  /* 0x000000ffffe87224 */ /* 0x000fe400078e0006 */
[----:B------:R-:W-:-:S02]  /*42a0*/  IMAD.MOV.U32 R233, RZ, RZ, R4 ;  /* 0x000000ffffe97224 */ /* 0x000fc400078e0004 */
[----:B------:R-:W-:Y:S02]  /*42b0*/  IMAD.MOV.U32 R234, RZ, RZ, R3 ;  /* 0x000000ffffea7224 */ /* 0x000fe400078e0003 */
[----:B------:R-:W-:Y:S01]  /*42c0*/  IMAD.MOV.U32 R235, RZ, RZ, R0 ;  /* 0x000000ffffeb7224 */ /* 0x000fe200078e0000 */
[----:B------:R-:W-:-:S05]  /*42d0*/  WARPGROUP.DEPBAR.LE gsb0, 0x0 ;  /* 0x00008000000079c5 */ /* 0x000fca0000010000 */
[----:B--2---:R-:W-:-:S06]  /*42e0*/  WARPGROUP.ARRIVE ;  /* 0x00000000000079c5 */ /* 0x004fcc0000000000 */
[----:B------:R-:W-:Y:S03]  /*42f0*/  HGMMA.64x192x16.F32.BF16 R140, gdesc[UR4], R140, gsb0 ;  /* 0x02e00000048c79f0 */ /* 0x000fe6000800188c */
[----:B------:R-:W-:Y:S02]  /*4300*/  WARPGROUP.DEPBAR.LE gsb0, 0x0 ;  /* 0x00008000000079c5 */ /* 0x000fe40000010000 */
[----:B------:R-:W-:Y:S04]  /*4310*/  STL.64 [R1], R140 ;  /* 0x0000008c01007387 */ /* 0x000fe80000100a00 */
        /* <DEDUP_REMOVED lines=47> */
[----:B-1----:R0:W5:Y:S04]  /*4610*/  LDL.LU.64 R214, [R1+0x438] ;  /* 0x0004380001d67983 */ /* 0x0021680000300a00 */
[----:B------:R0:W5:Y:S04]  /*4620*/  LDL.LU.64 R212, [R1+0x430] ;  /* 0x0004300001d47983 */ /* 0x0001680000300a00 */
        /* <DEDUP_REMOVED lines=35> */
[----:B------:R0:W5:Y:S01]  /*4860*/  LDL.LU.64 R140, [R1+0x310] ;  /* 0x00031000018c7983 */ /* 0x0001620000300a00 */
[----:B------:R-:W-:Y:S05]  /*4870*/  @!P1 BRA `(.L_x_22) ;  /* 0x0000003c007c9947 */ /* 0x000fea0003800000 */
[----:B------:R-:W-:Y:S01]  /*4880*/  UIADD3 UR10, UR39, 0x1, URZ ;  /* 0x00000001270a7890 */ /* 0x000fe2000fffe03f */
[----:B-----5:R-:W-:Y:S01]  /*4890*/  IMAD.MOV.U32 R0, RZ, RZ, R5 ;  /* 0x000000ffff007224 */ /* 0x020fe200078e0005 */
[----:B------:R-:W-:Y:S02]  /*48a0*/  UMOV UR11, UR39 ;  /* 0x00000027000b7c82 */ /* 0x000fe40008000000 */
[----:B------:R-:W-:-:S04]  /*48b0*/  UISETP.NE.AND UP0, UPT, UR10, 0x5, UPT ;  /* 0x000000050a00788c */ /* 0x000fc8000bf05270 */
[----:B------:R-:W-:Y:S02]  /*48c0*/  USEL UR4, URZ, 0x1, UP0 ;  /* 0x000000013f047887 */ /* 0x000fe40008000000 */
[----:B------:R-:W-:Y:S02]  /*48d0*/  USEL UR10, UR10, URZ, UP0 ;  /* 0x0000003f0a0a7287 */ /* 0x000fe40008000000 */
[----:B------:R-:W-:-:S06]  /*48e0*/  ULOP3.LUT UR4, UR38, UR4, URZ, 0x3c, !UPT ;  /* 0x0000000426047292 */ /* 0x000fcc000f8e3c3f */
[----:B------:R-:W-:-:S07]  /*48f0*/  IMAD.U32 R3, RZ, RZ, UR4 ;  /* 0x00000004ff037e24 */ /* 0x000fce000f8e00ff */
.L_x_29:
[----:B------:R-:W-:Y:S05]  /*4900*/  @!P0 BRA `(.L_x_23) ;  /* 0x0000000000048947 */ /* 0x000fea0003800000 */
[----:B------:R-:W-:Y:S01]  /*4910*/  BPT.TRAP 0x1 ;  /* 0x000000040000795c */ /* 0x000fe20000300000 */
.L_x_23:
[----:B------:R-:W-:Y:S01]  /*4920*/  ULEA UR4, UR10, UR45, 0x3 ;  /* 0x0000002d0a047291 */ /* 0x000fe2000f8e183f */
[----:B------:R-:W-:-:S08]  /*4930*/  SHF.L.U32 R4, R3, 0x1f, RZ ;  /* 0x0000001f03047819 */ /* 0x000fd000000006ff */
[----:B------:R1:W2:Y:S01]  /*4940*/  SYNCS.PHASECHK.TRANS64.TRYWAIT P1, [UR4], R4 ;  /* 0x00000004ff0075a7 */ /* 0x0002a20008020144 */
[----:B------:R-:W-:Y:S05]  /*4950*/  @!P0 BRA `(.L_x_24) ;  /* 0x0000000000048947 */ /* 0x000fea0003800000 */
[----:B------:R-:W-:Y:S01]  /*4960*/  BPT.TRAP 0x1 ;  /* 0x000000040000795c */ /* 0x000fe20000300000 */
.L_x_24:
[----:B--2---:R-:W-:Y:S05]  /*4970*/  @P1 BRA `(.L_x_25) ;  /* 0x0000000000081947 */ /* 0x004fea0003800000 */
[----:B------:R-:W2:Y:S02]  /*4980*/  SYNCS.PHASECHK.TRANS64.TRYWAIT P1, [UR4], R4 ;  /* 0x00000004ff0075a7 */ /* 0x000ea40008020144 */
[----:B--2---:R-:W-:Y:S05]  /*4990*/  @!P1 BRA `(.L_x_26) ;  /* 0x000001f400d89947 */ /* 0x004fea0003800000 */
.L_x_25:
        /* <DEDUP_REMOVED lines=48> */
[----:B---3--:R-:W3:Y:S04]  /*4ca0*/  LDL.LU.64 R24, [R1+0x180] ;  /* 0x0001800001187983 */ /* 0x008ee80000300a00 */
[----:B------:R-:W3:Y:S04]  /*4cb0*/  LDL.LU.64 R26, [R1+0x188] ;  /* 0x00018800011a7983 */ /* 0x000ee80000300a00 */
        /* <DEDUP_REMOVED lines=45> */
[----:B------:R-:W3:Y:S01]  /*4f90*/  LDL.LU.64 R118, [R1+0x2f8] ;  /* 0x0002f80001767983 */ /* 0x000ee20000300a00 */
[----:B------:R-:W-:-:S02]  /*4fa0*/  ULEA UR16, UR10, UR8, 0xa ;  /* 0x000000080a107291 */ /* 0x000fc4000f8e503f */
[----:B------:R-:W-:Y:S01]  /*4fb0*/  UIMAD UR17, UR10, 0x600, UR9 ;  /* 0x000006000a1178a4 */ /* 0x000fe2000f8e0209 */
[----:B------:R-:W-:Y:S01]  /*4fc0*/  STL [R1+0x45c], R23 ;  /* 0x00045c1701007387 */ /* 0x000fe20000100800 */
[----:B------:R-:W-:Y:S01]  /*4fd0*/  UMOV UR5, 0x80000020 ;  /* 0x8000002000057882 */ /* 0x000fe20000000000 */
[----:B------:R-:W-:Y:S02]  /*4fe0*/  UMOV UR7, 0x80000020 ;  /* 0x8000002000077882 */ /* 0x000fe40000000000 */
[----:B------:R-:W-:Y:S02]  /*4ff0*/  UMOV UR4, UR16 ;  /* 0x0000001000047c82 */ /* 0x000fe40008000000 */
[----:B------:R-:W-:Y:S01]  /*5000*/  UMOV UR6, UR17 ;  /* 0x0000001100067c82 */ /* 0x000fe20008000000 */
[----:B------:R-:W-:Y:S01]  /*5010*/  UIADD3 UR14, UR17, 0x300, URZ ;  /* 0x00000300110e7890 */ /* 0x000fe2000fffe03f */
[----:B------:R-:W-:Y:S01]  /*5020*/  STL [R1+0x458], R22 ;  /* 0x0004581601007387 */ /* 0x000fe20000100800 */
[----:B------:R-:W-:Y:S01]  /*5030*/  UMOV UR12, UR4 ;  /* 0x00000004000c7c82 */ /* 0x000fe20008000000 */
[----:B------:R-:W-:Y:S01]  /*5040*/  UMOV UR13, UR5 ;  /* 0x00000005000d7c82 */ /* 0x000fe20008000000 */
[----:B------:R-:W-:Y:S01]  /*5050*/  UMOV UR15, 0x80000020 ;  /* 0x80000020000f7882 */ /* 0x000fe20000000000 */
[----:B------:R-:W-:Y:S04]  /*5060*/  STL [R1+0x454], R17 ;  /* 0x0004541101007387 */ /* 0x000fe80000100800 */
[----:B------:R-:W-:Y:S04]  /*5070*/  STL [R1+0x450], R16 ;  /* 0x0004501001007387 */ /* 0x000fe80000100800 */
[----:B------:R-:W-:Y:S04]  /*5080*/  STL [R1+0x44c], R5 ;  /* 0x00044c0501007387 */ /* 0x000fe80000100800 */
[----:B------:R-:W-:Y:S04]  /*5090*/  STL [R1+0x448], R3 ;  /* 0x0004480301007387 */ /* 0x000fe80000100800 */
[----:B------:R4:W-:Y:S04]  /*50a0*/  STL [R1+0x444], R2 ;  /* 0x0004440201007387 */ /* 0x0009e80000100800 */
[----:B------:R0:W-:Y:S01]  /*50b0*/  STL [R1+0x440], R0 ;  /* 0x0004400001007387 */ /* 0x0001e20000100800 */
[----:B---3--:R-:W-:-:S06]  /*50c0*/  WARPGROUP.ARRIVE ;  /* 0x00000000000079c5 */ /* 0x008fcc0000000000 */
[----:B------:R-:W-:Y:S03]  /*50d0*/  HGMMA.64x192x16.F32.BF16 R24, gdesc[UR4], R24, gsb0 ;  /* 0x02e00000041879f0 */ /* 0x000fe60008001818 */
[----:B------:R-:W-:Y:S02]  /*50e0*/  WARPGROUP.DEPBAR.LE gsb0, 0x0 ;  /* 0x00008000000079c5 */ /* 0x000fe40000010000 */
[----:B------:R-:W-:Y:S01]  /*50f0*/  WARPGROUP.ARRIVE ;  /* 0x00000000000079c5 */ /* 0x000fe20000000000 */
[----:B------:R-:W-:Y:S01]  /*5100*/  STL.64 [R1+0x180], R24 ;  /* 0x0001801801007387 */ /* 0x000fe20000100a00 */
[----:B----4-:R-:W-:Y:S02]  /*5110*/  IMAD.MOV.U32 R2, RZ, RZ, R118 ;  /* 0x000000ffff027224 */ /* 0x010fe400078e0076 */
[----:B0-----:R-:W-:Y:S01]  /*5120*/  IMAD.MOV.U32 R0, RZ, RZ, R119 ;  /* 0x000000ffff007224 */ /* 0x001fe200078e0077 */
[----:B------:R-:W-:Y:S10]  /*5130*/  STL.64 [R1+0x188], R26 ;  /* 0x0001881a01007387 */ /* 0x000ff40000100a00 */
[----:B------:R-:W-:Y:S01]  /*5140*/  HGMMA.64x192x16.F32.BF16 R120, gdesc[UR12], R120, gsb0 ;  /* 0x02e000000c7879f0 */ /* 0x000fe20008001878 */
[----:B-12---:R-:W-:Y:S01]  /*5150*/  IMAD.MOV.U32 R4, RZ, RZ, R116 ;  /* 0x000000ffff047224 */ /* 0x006fe200078e0074 */
        /* <DEDUP_REMOVED lines=110> */
[----:B------:R-:W-:-:S03]  /*5840*/  WARPGROUP.DEPBAR.LE gsb0, 0x0 ;  /* 0x00008000000079c5 */ /* 0x000fc60000010000 */
[----:B------:R-:W2:Y:S04]  /*5850*/  LDL.LU.64 R28, [R1+0x770] ;  /* 0x00077000011c7983 */ /* 0x000ea80000300a00 */
[----:B------:R-:W2:Y:S04]  /*5860*/  LDL.LU.64 R26, [R1+0x768] ;  /* 0x00076800011a7983 */ /* 0x000ea80000300a00 */
[----:B------:R-:W2:Y:S04]  /*5870*/  LDL.LU.64 R24, [R1+0x760] ;  /* 0x0007600001187983 */ /* 0x000ea80000300a00 */
        /* <DEDUP_REMOVED lines=48> */
[----:B0-----:R-:W3:Y:S04]  /*5b80*/  LDL.LU R120, [R1+0x180] ;  /* 0x0001800001787983 */ /* 0x001ee80000300800 */
[----:B------:R-:W3:Y:S04]  /*5b90*/  LDL.LU R121, [R1+0x184] ;  /* 0x0001840001797983 */ /* 0x000ee80000300800 */
[----:B------:R-:W4:Y:S04]  /*5ba0*/  LDL.LU R122, [R1+0x188] ;  /* 0x00018800017a7983 */ /* 0x000f280000300800 */
[----:B------:R-:W4:Y:S04]  /*5bb0*/  LDL.LU R123, [R1+0x18c] ;  /* 0x00018c00017b7983 */ /* 0x000f280000300800 */
[----:B------:R-:W2:Y:S04]  /*5bc0*/  LDL.LU R124, [R1+0x190] ;  /* 0x00019000017c7983 */ /* 0x000ea80000300800 */
[----:B------:R-:W2:Y:S04]  /*5bd0*/  LDL.LU R125, [R1+0x194] ;  /* 0x00019400017d7983 */ /* 0x000ea80000300800 */
[----:B------:R-:W3:Y:S04]  /*5be0*/  LDL.LU R126, [R1+0x198] ;  /* 0x00019800017e7983 */ /* 0x000ee80000300800 */
        /* <DEDUP_REMOVED lines=45> */
[----:B------:R-:W2:Y:S01]  /*5ec0*/  LDL.LU R172, [R1+0x250] ;  /* 0x0002500001ac7983 */ /* 0x000ea20000300800 */
[----:B------:R-:W-:-:S02]  /*5ed0*/  IMAD.MOV.U32 R214, RZ, RZ, R2 ;  /* 0x000000ffffd67224 */ /* 0x000fc400078e0002 */
[----:B------:R-:W-:Y:S02]  /*5ee0*/  IMAD.MOV.U32 R215, RZ, RZ, R0 ;  /* 0x000000ffffd77224 */ /* 0x000fe400078e0000 */
        /* <DEDUP_REMOVED lines=60> */
[----:B------:R-:W-:-:S03]  /*62b0*/  IMAD.MOV.U32 R173, RZ, RZ, R235 ;  /* 0x000000ffffad7224 */ /* 0x000fc600078e00eb */
[----:B------:R-:W-:Y:S04]  /*62c0*/  STL.64 [R1+0x6b8], R174 ;  /* 0x0006b8ae01007387 */ /* 0x000fe80000100a00 */
[----:B--2---:R-:W-:Y:S04]  /*62d0*/  STL.64 [R1+0x6b0], R172 ;  /* 0x0006b0ac01007387 */ /* 0x004fe80000100a00 */
[----:B----4-:R-:W-:Y:S04]  /*62e0*/  STL.64 [R1+0x6a8], R170 ;  /* 0x0006a8aa01007387 */ /* 0x010fe80000100a00 */
[----:B---3--:R-:W-:Y:S04]  /*62f0*/  STL.64 [R1+0x6a0], R168 ;  /* 0x0006a0a801007387 */ /* 0x008fe80000100a00 */
        /* <DEDUP_REMOVED lines=24> */
[----:B0-----:R-:W2:Y:S04]  /*6480*/  LDL.LU.64 R120, [R1] ;  /* 0x0000000001787983 */ /* 0x001ea80000300a00 */
        /* <DEDUP_REMOVED lines=48> */
[----:B------:R-:W-:Y:S01]  /*6790*/  WARPGROUP.ARRIVE ;  /* 0x00000000000079c5 */ /* 0x000fe20000000000 */
[----:B------:R-:W-:-:S07]  /*67a0*/  UMOV UR13, 0x80000020 ;  /* 0x80000020000d7882 */ /* 0x000fce0000000000 */
[----:B------:R-:W-:Y:S01]  /*67b0*/  HGMMA.64x192x16.F32.BF16 R24, gdesc[UR12], R24, gsb0 ;  /* 0x02e000000c1879f0 */ /* 0x000fe20008001818 */
[----:B------:R-:W-:Y:S01]  /*67c0*/  UMOV UR14, UR6 ;  /* 0x00000006000e7c82 */ /* 0x000fe20008000000 */
[----:B------:R-:W-:Y:S01]  /*67d0*/  UMOV UR15, UR7 ;  /* 0x00000007000f7c82 */ /* 0x000fe20008000000 */
[----:B------:R-:W-:Y:S02]  /*67e0*/  WARPGROUP.DEPBAR.LE gsb0, 0x0 ;  /* 0x00008000000079c5 */ /* 0x000fe40000010000 */
[----:B--2---:R-:W-:-:S15]  /*67f0*/  WARPGROUP.ARRIVE ;  /* 0x00000000000079c5 */ /* 0x004fde0000000000 */
[----:B------:R-:W-:Y:S03]  /*6800*/  HGMMA.64x192x16.F32.BF16 R120, gdesc[UR12], R120, gsb0 ;  /* 0x02e000000c7879f0 */ /* 0x000fe60008001878 */
        /* <DEDUP_REMOVED lines=370> */
[----:B------:R-:W-:-:S03]  /*7f30*/  IMAD.MOV.U32 R235, RZ, RZ, R4 ;  /* 0x000000ffffeb7224 */ /* 0x000fc600078e0004 */
[----:B------:R0:W5:Y:S01]  /*7f40*/  LDL.LU R0, [R1+0x440] ;  /* 0x0004400001007983 */ /* 0x0001620000300800 */
[----:B------:R-:W-:Y:S02]  /*7f50*/  WARPGROUP.DEPBAR.LE gsb0, 0x0 ;  /* 0x00008000000079c5 */ /* 0x000fe40000010000 */
        /* <DEDUP_REMOVED lines=90> */
[----:B------:R-:W-:Y:S01]  /*8500*/  BPT.TRAP 0x1 ;  /* 0x000000040000795c */ /* 0x000fe20000300000 */
.L_x_27:
[----:B------:R-:W2:Y:S01]  /*8510*/  LDL R6, [R1+0x300] ;  /* 0x0003000001067983 */ /* 0x000ea20000100800 */
[----:B-----5:R-:W-:Y:S01]  /*8520*/  ISETP.NE.AND P1, PT, R23, RZ, PT ;  /* 0x000000ff1700720c */ /* 0x020fe20003f25270 */
[----:B------:R-:W-:Y:S01]  /*8530*/  IMAD.U32 R4, RZ, RZ, UR11 ;  /* 0x0000000bff047e24 */ /* 0x000fe2000f8e00ff */
[----:B------:R-:W-:-:S11]  /*8540*/  UISETP.GT.U32.AND UP0, UPT, UR40, 0x1, UPT ;  /* 0x000000012800788c */ /* 0x000fd6000bf04070 */
[----:B------:R-:W-:-:S05]  /*8550*/  @P1 LEA R4, R4, UR45, 0x3 ;  /* 0x0000002d04041c11 */ /* 0x000fca000f8e18ff */
[----:B------:R-:W-:-:S05]  /*8560*/  @P1 VIADD R4, R4, 0x28 ;  /* 0x0000002804041836 */ /* 0x000fca0000000000 */
[----:B--2---:R-:W-:-:S04]  /*8570*/  @P1 PRMT R4, R6, 0x654, R4 ;  /* 0x0000065406041816 */ /* 0x004fc80000000004 */
[----:B------:R1:W-:Y:S01]  /*8580*/  @P1 SYNCS.ARRIVE.TRANS64.RED.A1T0 RZ, [R4+URZ], RZ ;  /* 0x000000ff04ff19a7 */ /* 0x0003e2000810043f */
[----:B------:R-:W-:-:S13]  /*8590*/  PLOP3.LUT P1, PT, PT, PT, UP0, 0x80, 0x0 ;  /* 0x000000000000781c */ /* 0x000fda0003f2f008 */
[----:B-1----:R-:W-:Y:S05]  /*85a0*/  @P1 BRA `(.L_x_28) ;  /* 0x0000000000041947 */ /* 0x002fea0003800000 */
[----:B------:R-:W-:Y:S01]  /*85b0*/  BPT.TRAP 0x1 ;  /* 0x000000040000795c */ /* 0x000fe20000300000 */
.L_x_28:
[----:B------:R-:W-:Y:S01]  /*85c0*/  UIADD3 UR10, UR10, 0x1, URZ ;  /* 0x000000010a0a7890 */ /* 0x000fe2000fffe03f */
[C---:B------:R-:W-:Y:S01]  /*85d0*/  ISETP.GT.AND P1, PT, R0.reuse, 0x1, PT ;  /* 0x000000010000780c */ /* 0x040fe20003f24270 */
[----:B------:R-:W-:Y:S01]  /*85e0*/  UIADD3 UR11, UR11, 0x1, URZ ;  /* 0x000000010b0b7890 */ /* 0x000fe2000fffe03f */
[----:B------:R-:W-:Y:S01]  /*85f0*/  VIADD R0, R0, 0xffffffff ;  /* 0xffffffff00007836 */ /* 0x000fe20000000000 */
[----:B------:R-:W-:Y:S02]  /*8600*/  UISETP.NE.AND UP0, UPT, UR10, 0x5, UPT ;  /* 0x000000050a00788c */ /* 0x000fe4000bf05270 */
[----:B------:R-:W-:Y:S02]  /*8610*/  UISETP.NE.AND UP1, UPT, UR11, 0x5, UPT ;  /* 0x000000050b00788c */ /* 0x000fe4000bf25270 */
[----:B------:R-:W-:Y:S02]  /*8620*/  USEL UR4, URZ, 0x1, UP0 ;  /* 0x000000013f047887 */ /* 0x000fe40008000000 */
[----:B------:R-:W-:-:S02]  /*8630*/  USEL UR10, UR10, URZ, UP0 ;  /* 0x0000003f0a0a7287 */ /* 0x000fc40008000000 */
[----:B------:R-:W-:Y:S02]  /*8640*/  USEL UR11, UR11, URZ, UP1 ;  /* 0x0000003f0b0b7287 */ /* 0x000fe40008800000 */
[----:B------:R-:W-:Y:S01]  /*8650*/  LOP3.LUT R3, R3, UR4, RZ, 0x3c, !PT ;  /* 0x0000000403037c12 */ /* 0x000fe2000f8e3cff */
[----:B------:R-:W-:Y:S09]  /*8660*/  @P1 BRA `(.L_x_29) ;  /* 0xffffffc000a41947 */ /* 0x000ff2000383ffff */
.L_x_22:
[----:B------:R-:W1:Y:S02]  /*8670*/  LDC R0, c[0x0][0x28c] ;  /* 0x0000a300ff007b82 */ /* 0x000e640000000800 */
[----:B-1----:R-:W-:-:S13]  /*8680*/  ISETP.GE.AND P1, PT, R0, 0x1, PT ;  /* 0x000000010000780c */ /* 0x002fda0003f26270 */
[----:B------:R-:W-:Y:S05]  /*8690*/  @!P1 BRA `(.L_x_30) ;  /* 0x0000000000409947 */ /* 0x000fea0003800000 */
[----:B------:R-:W-:Y:S05]  /*86a0*/  @!P0 BRA `(.L_x_31) ;  /* 0x0000000000048947 */ /* 0x000fea0003800000 */
[----:B------:R-:W-:Y:S01]  /*86b0*/  BPT.TRAP 0x1 ;  /* 0x000000040000795c */ /* 0x000fe20000300000 */
.L_x_31:
[----:B------:R-:W2:Y:S01]  /*86c0*/  LDL R3, [R1+0x300] ;  /* 0x0003000001037983 */ /* 0x000ea20000100800 */
[----:B-----5:R-:W-:Y:S01]  /*86d0*/  ISETP.NE.AND P0, PT, R23, RZ, PT ;  /* 0x000000ff1700720c */ /* 0x020fe20003f05270 */
[----:B------:R-:W-:-:S12]  /*86e0*/  UISETP.GT.U32.AND UP0, UPT, UR40, 0x1, UPT ;  /* 0x000000012800788c */ /* 0x000fd8000bf04070 */
[----:B------:R-:W-:-:S04]  /*86f0*/  @P0 VIADD R0, R5, UR39 ;  /* 0x0000002705000c36 */ /* 0x000fc80008000000 */
[----:B------:R-:W-:-:S05]  /*8700*/  @P0 IMAD.WIDE.U32 R4, R0, -0x33333333, RZ ;  /* 0xcccccccd00040825 */ /* 0x000fca00078e00ff */
[----:B------:R-:W-:-:S05]  /*8710*/  @P0 SHF.R.U32.HI R4, RZ, 0x2, R5 ;  /* 0x00000002ff040819 */ /* 0x000fca0000011605 */
[----:B------:R-:W-:-:S05]  /*8720*/  @P0 IMAD R0, R4, -0x5, R0 ;  /* 0xfffffffb04000824 */ /* 0x000fca00078e0200 */
[----:B------:R-:W-:-:S05]  /*8730*/  @P0 LEA R0, R0, UR45, 0x3 ;  /* 0x0000002d00000c11 */ /* 0x000fca000f8e18ff */
[----:B------:R-:W-:-:S05]  /*8740*/  @P0 VIADD R0, R0, 0x28 ;  /* 0x0000002800000836 */ /* 0x000fca0000000000 */
[----:B--2---:R-:W-:-:S04]  /*8750*/  @P0 PRMT R0, R3, 0x654, R0 ;  /* 0x0000065403000816 */ /* 0x004fc80000000000 */
[----:B------:R1:W-:Y:S01]  /*8760*/  @P0 SYNCS.ARRIVE.TRANS64.RED.A1T0 RZ, [R0+URZ], RZ ;  /* 0x000000ff00ff09a7 */ /* 0x0003e2000810043f */
[----:B------:R-:W-:-:S13]  /*8770*/  PLOP3.LUT P0, PT, PT, PT, UP0, 0x80, 0x0 ;  /* 0x000000000000781c */ /* 0x000fda0003f0f008 */
[----:B-1----:R-:W-:Y:S05]  /*8780*/  @P0 BRA `(.L_x_30) ;  /* 0x0000000000040947 */ /* 0x002fea0003800000 */
[----:B------:R-:W-:Y:S01]  /*8790*/  BPT.TRAP 0x1 ;  /* 0x000000040000795c */ /* 0x000fe20000300000 */
.L_x_30:
[----:B-----5:R-:W1:Y:S01]  /*87a0*/  S2R R5, SR_TID.X ;  /* 0x0000000000057919 */ /* 0x020e620000002100 */
[----:B------:R-:W-:Y:S02]  /*87b0*/  UIMAD UR42, UR42, 0x180, URZ ;  /* 0x000001802a2a78a4 */ /* 0x000fe4000f8e023f */
[----:B------:R-:W-:Y:S01]  /*87c0*/  USHF.R.S32.HI UR10, URZ, 0x1f, UR43 ;  /* 0x0000001f3f0a7899 */ /* 0x000fe2000801142b */
[----:B------:R-:W-:Y:S01]  /*87d0*/  ULDC.64 UR8, c[0x0][0x5d0] ;  /* 0x0001740000087ab9 */ /* 0x000fe20000000a00 */
[----:B------:R-:W-:Y:S02]  /*87e0*/  UIMAD.WIDE UR6, UR41, 0x100, URZ ;  /* 0x00000100290678a5 */ /* 0x000fe4000f8e023f */
[----:B------:R-:W-:Y:S01]  /*87f0*/  IMAD.U32 R10, RZ, RZ, UR42 ;  /* 0x0000002aff0a7e24 */ /* 0x000fe2000f8e00ff */
[----:B------:R-:W-:Y:S02]  /*8800*/  UIMAD UR4, UR10, UR8, URZ ;  /* 0x000000080a0472a4 */ /* 0x000fe4000f8e023f */
[----:B------:R-:W-:Y:S01]  /*8810*/  IMAD.U32 R6, RZ, RZ, UR8 ;  /* 0x00000008ff067e24 */ /* 0x000fe2000f8e00ff */
[----:B------:R-:W-:-:S02]  /*8820*/  USHF.L.U32 UR41, UR41, 0x8, URZ ;  /* 0x0000000829297899 */ /* 0x000fc4000800063f */
[----:B------:R-:W-:Y:S01]  /*8830*/  UIMAD UR4, UR43, UR9, UR4 ;  /* 0x000000092b0472a4 */ /* 0x000fe2000f8e0204 */
[----:B------:R-:W-:Y:S01]  /*8840*/  ULDC UR8, c[0x0][0x284] ;  /* 0x0000a10000087ab9 */ /* 0x000fe20000000800 */
[----:B------:R-:W-:Y:S02]  /*8850*/  UIADD3 UR39, UR44, UR39, URZ ;  /* 0x000000272c277290 */ /* 0x000fe4000fffe03f */
[----:B------:R-:W-:Y:S02]  /*8860*/  UISETP.GE.U32.AND UP2, UPT, UR44, 0x5, UPT ;  /* 0x000000052c00788c */ /* 0x000fe4000bf46070 */
[----:B------:R-:W-:-:S04]  /*8870*/  UISETP.GT.U32.AND UP1, UPT, UR39, 0x4, UPT ;  /* 0x000000042700788c */ /* 0x000fc8000bf24070 */
[----:B------:R-:W-:Y:S01]  /*8880*/  UISETP.LT.U32.AND UP1, UPT, UR44, 0x5, UP1 ;  /* 0x000000052c00788c */ /* 0x000fe20008f21070 */
[----:B-1----:R-:W-:Y:S01]  /*8890*/  IMAD.SHL.U32 R11, R5, 0x2, RZ ;  /* 0x00000002050b7824 */ /* 0x002fe200078e00ff */
[--C-:B------:R-:W-:Y:S02]  /*88a0*/  SHF.R.U32.HI R3, RZ, 0x7, R5.reuse ;  /* 0x00000007ff037819 */ /* 0x100fe40000011605 */
[----:B------:R-:W-:Y:S02]  /*88b0*/  SHF.R.U32.HI R0, RZ, 0x2, R5 ;  /* 0x00000002ff007819 */ /* 0x000fe40000011605 */
[----:B------:R-:W-:Y:S02]  /*88c0*/  LOP3.LUT R10, R10, 0x6, R11, 0xf8, !PT ;  /* 0x000000060a0a7812 */ /* 0x000fe400078ef80b */
[----:B------:R-:W-:Y:S02]  /*88d0*/  LOP3.LUT R3, R3, 0x1, RZ, 0xc0, !PT ;  /* 0x0000000103037812 */ /* 0x000fe400078ec0ff */
[----:B------:R-:W-:-:S02]  /*88e0*/  LOP3.LUT R4, R5, 0x60, RZ, 0xc0, !PT ;  /* 0x0000006005047812 */ /* 0x000fc400078ec0ff */
[----:B------:R-:W-:Y:S01]  /*88f0*/  SHF.R.S32.HI R11, RZ, 0x1f, R10 ;  /* 0x0000001fff0b7819 */ /* 0x000fe2000001140a */
[----:B0-----:R-:W-:Y:S01]  /*8900*/  IMAD.SHL.U32 R220, R3, 0x40, RZ ;  /* 0x0000004003dc7824 */ /* 0x001fe200078e00ff */
[----:B------:R-:W-:Y:S02]  /*8910*/  LOP3.LUT R0, R0, 0x7, RZ, 0xc0, !PT ;  /* 0x0000000700007812 */ /* 0x000fe400078ec0ff */
[----:B------:R-:W-:Y:S01]  /*8920*/  SHF.R.U32.HI R4, RZ, 0x1, R4 ;  /* 0x00000001ff047819 */ /* 0x000fe20000011604 */
[----:B------:R-:W-:Y:S01]  /*8930*/  IMAD.WIDE.U32 R6, R6, UR43, R10 ;  /* 0x0000002b06067c25 */ /* 0x000fe2000f8e000a */
[--C-:B------:R-:W-:Y:S02]  /*8940*/  LOP3.LUT R220, R220, 0x40, R0.reuse, 0xe2, !PT ;  /* 0x00000040dcdc7812 */ /* 0x100fe400078ee200 */
[----:B------:R-:W-:Y:S01]  /*8950*/  IADD3 R0, RZ, -R4, -R0 ;  /* 0x80000004ff007210 */ /* 0x000fe20007ffe800 */
[----:B------:R-:W-:Y:S01]  /*8960*/  VIADD R7, R7, UR4 ;  /* 0x0000000407077c36 */ /* 0x000fe20008000000 */
[----:B------:R-:W-:Y:S01]  /*8970*/  ULDC UR4, c[0x0][0x288] ;  /* 0x0000a20000047ab9 */ /* 0x000fe20000000800 */
[----:B------:R-:W-:Y:S01]  /*8980*/  LOP3.LUT R220, R220, UR6, R4, 0xfe, !PT ;  /* 0x00000006dcdc7c12 */ /* 0x000fe2000f8efe04 */
[----:B------:R-:W-:Y:S01]  /*8990*/  UISETP.GE.AND UP0, UPT, UR42, UR4, UPT ;  /* 0x000000042a00728c */ /* 0x000fe2000bf06270 */
[----:B------:R-:W-:-:S02]  /*89a0*/  IMAD R0, R3, -0x40, R0 ;  /* 0xffffffc003007824 */ /* 0x000fc400078e0200 */
[----:B------:R-:W-:Y:S01]  /*89b0*/  IMAD.U32 R3, RZ, RZ, UR8 ;  /* 0x00000008ff037e24 */ /* 0x000fe2000f8e00ff */
[----:B------:R-:W-:Y:S01]  /*89c0*/  UISETP.GE.OR UP0, UPT, UR41, UR8, UP0 ;  /* 0x000000082900728c */ /* 0x000fe20008706670 */
[----:B------:R-:W-:Y:S01]  /*89d0*/  IMAD.MOV.U32 R4, RZ, RZ, -0x2 ;  /* 0xfffffffeff047424 */ /* 0x000fe200078e00ff */
[----:B------:R-:W-:Y:S02]  /*89e0*/  USEL UR8, URZ, 0x1, !UP1 ;  /* 0x000000013f087887 */ /* 0x000fe4000c800000 */
[----:B------:R-:W-:Y:S01]  /*89f0*/  IADD3 R0, R3, -UR41, R0 ;  /* 0x8000002903007c10 */ /* 0x000fe2000fffe000 */
[----:B------:R-:W-:Y:S01]  /*8a00*/  UMOV UR41, 0xffffffff ;  /* 0xffffffff00297882 */ /* 0x000fe20000000000 */
[----:B------:R-:W-:Y:S01]  /*8a10*/  LOP3.LUT R3, R5, 0x3, RZ, 0xc0, !PT ;  /* 0x0000000305037812 */ /* 0x000fe200078ec0ff */
[----:B------:R-:W-:Y:S01]  /*8a20*/  ULOP3.LUT UR38, UR38, UR8, URZ, 0x3c, !UPT ;  /* 0x0000000826267292 */ /* 0x000fe2000f8e3c3f */
[----:B------:R-:W-:-:S03]  /*8a30*/  PLOP3.LUT P0, PT, PT, PT, UP0, 0x80, 0x0 ;  /* 0x000000000000781c */ /* 0x000fc60003f0f008 */
[----:B------:R-:W-:Y:S01]  /*8a40*/  IMAD R3, R3, R4, UR4 ;  /* 0x0000000403037e24 */ /* 0x000fe2000f8e0204 */
[----:B------:R-:W-:-:S03]  /*8a50*/  UIMAD.WIDE.U32 UR4, UR39, -0x33333333, URZ ;  /* 0xcccccccd270478a5 */ /* 0x000fc6000f8e003f */
[----:B------:R-:W-:Y:S01]  /*8a60*/  VIADD R3, R3, -UR42 ;  /* 0x8000002a03037c36 */ /* 0x000fe20008000000 */
[----:B------:R-:W-:-:S04]  /*8a70*/  USHF.R.U32.HI UR4, URZ, 0x2, UR5 ;  /* 0x000000023f047899 */ /* 0x000fc80008011605 */
[----:B------:R-:W-:Y:S02]  /*8a80*/  UIMAD UR39, UR4, -0x5, UR39 ;  /* 0xfffffffb042778a4 */ /* 0x000fe4000f8e0227 */
[----:B------:R-:W-:Y:S01]  /*8a90*/  @UP2 ULOP3.LUT UR38, UR38, 0x1, UR4, 0x78, !UPT ;  /* 0x0000000126262892 */ /* 0x000fe2000f8e7804 */
[----:B------:R-:W-:Y:S11]  /*8aa0*/  @P0 BRA `(.L_x_32) ;  /* 0x0000019400b40947 */ /* 0x000ff60003800000 */
[----:B------:R-:W-:Y:S01]  /*8ab0*/  FSETP.NEU.AND P0, PT, R16, RZ, PT ;  /* 0x000000ff1000720b */ /* 0x000fe20003f0d000 */
[----:B------:R-:W-:Y:S01]  /*8ac0*/  ULDC.64 UR8, c[0x0][0x5c8] ;  /* 0x0001720000087ab9 */ /* 0x000fe20000000a00 */
[----:B------:R-:W-:Y:S01]  /*8ad0*/  ISETP.GT.AND P5, PT, R3, RZ, PT ;  /* 0x000000ff0300720c */ /* 0x000fe20003fa4270 */
[----:B------:R-:W-:Y:S01]  /*8ae0*/  UIMAD UR4, UR7, UR8, URZ ;  /* 0x00000008070472a4 */ /* 0x000fe2000f8e023f */
[----:B------:R-:W-:Y:S01]  /*8af0*/  IMAD.U32 R14, RZ, RZ, UR9 ;  /* 0x00000009ff0e7e24 */ /* 0x000fe2000f8e00ff */
[----:B------:R-:W-:Y:S01]  /*8b00*/  BSSY B0, `(.L_x_32) ;  /* 0x0001967000007945 */ /* 0x000fe20003800000 */
[----:B------:R-:W-:Y:S01]  /*8b10*/  IMAD.WIDE.U32 R6, R220, UR8, R6 ;  /* 0x00000008dc067c25 */ /* 0x000fe2000f8e0006 */
[----:B------:R-:W-:-:S03]  /*8b20*/  ISETP.GT.AND P1, PT, R0, RZ, P5 ;  /* 0x000000ff0000720c */ /* 0x000fc60002f24270 */
[----:B------:R-:W-:-:S04]  /*8b30*/  IMAD R14, R220, R14, UR4 ;  /* 0x00000004dc0e7e24 */ /* 0x000fc8000f8e020e */
[----:B------:R-:W-:Y:S01]  /*8b40*/  IMAD.IADD R14, R7, 0x1, R14 ;  /* 0x00000001070e7824 */ /* 0x000fe200078e020e */
[----:B------:R-:W-:Y:S06]  /*8b50*/  @!P0 BRA `(.L_x_33) ;  /* 0x00000118003c8947 */ /* 0x000fec0003800000 */
[----:B------:R-:W0:Y:S01]  /*8b60*/  LDC.64 R216, c[0x0][0x5b8] ;  /* 0x00016e00ffd87b82 */ /* 0x000e220000000a00 */
[----:B------:R-:W2:Y:S01]  /*8b70*/  LDL.LU R15, [R1+0x180] ;  /* 0x00018000010f7983 */ /* 0x000ea20000300800 */
[----:B------:R-:W-:-:S06]  /*8b80*/  ULDC.64 UR4, c[0x0][0x5c0] ;  /* 0x0001700000047ab9 */ /* 0x000fcc0000000a00 */
[----:B------:R-:W1:Y:S08]  /*8b90*/  LDC.64 R8, c[0x0][0x5b0] ;  /* 0x00016c00ff087b82 */ /* 0x000e700000000a00 */
[----:B------:R-:W3:Y:S01]  /*8ba0*/  LDC.64 R18, c[0x0][0x5a8] ;  /* 0x00016a00ff127b82 */ /* 0x000ee20000000a00 */
[C---:B0-----:R-:W-:Y:S02]  /*8bb0*/  IMAD R224, R216.reuse, UR10, RZ ;  /* 0x0000000ad8e07c24 */ /* 0x041fe4000f8e02ff */
[----:B------:R-:W-:-:S04]  /*8bc0*/  IMAD.WIDE.U32 R218, R216, UR43, R10 ;  /* 0x0000002bd8da7c25 */ /* 0x000fc8000f8e000a */
[----:B------:R-:W-:Y:S02]  /*8bd0*/  IMAD R224, R217, UR43, R224 ;  /* 0x0000002bd9e07c24 */ /* 0x000fe4000f8e02e0 */
[----:B-1----:R-:W-:Y:S02]  /*8be0*/  IMAD R221, R8, UR7, RZ ;  /* 0x0000000708dd7c24 */ /* 0x002fe4000f8e02ff */
[----:B------:R-:W-:Y:S02]  /*8bf0*/  IMAD.IADD R21, R219, 0x1, R224 ;  /* 0x00000001db157824 */ /* 0x000fe400078e02e0 */
[----:B------:R-:W-:Y:S02]  /*8c00*/  IMAD.MOV.U32 R20, RZ, RZ, R218 ;  /* 0x000000ffff147224 */ /* 0x000fe400078e00da */
[C---:B------:R-:W-:Y:S02]  /*8c10*/  IMAD R221, R220.reuse, R9, R221 ;  /* 0x00000009dcdd7224 */ /* 0x040fe400078e02dd */
[----:B------:R-:W-:-:S04]  /*8c20*/  IMAD.WIDE.U32 R4, R220, R8, R20 ;  /* 0x00000008dc047225 */ /* 0x000fc800078e0014 */
[----:B------:R-:W-:Y:S01]  /*8c30*/  IMAD.IADD R5, R5, 0x1, R221 ;  /* 0x0000000105057824 */ /* 0x000fe200078e02dd */
[----:B---3--:R-:W-:-:S04]  /*8c40*/  LEA R12, P0, R4, R18, 0x1 ;  /* 0x00000012040c7211 */ /* 0x008fc800078008ff */
[----:B------:R-:W-:-:S05]  /*8c50*/  LEA.HI.X R13, R4, R19, R5, 0x1, P0 ;  /* 0x00000013040d7211 */ /* 0x000fca00000f0c05 */
[----:B------:R-:W3:Y:S01]  /*8c60*/  @P1 LDG.E.LTC128B.U16 R217, desc[UR36][R12.64] ;  /* 0x000000240cd91981 */ /* 0x000ee2000c1e1520 */
[----:B------:R-:W-:Y:S01]  /*8c70*/  ISETP.GT.AND P2, PT, R3, 0x1, PT ;  /* 0x000000010300780c */ /* 0x000fe20003f44270 */
[----:B------:R-:W-:Y:S01]  /*8c80*/  BSSY B1, `(.L_x_34) ;  /* 0x0000013000017945 */ /* 0x000fe20003800000 */
[----:B------:R-:W-:-:S11]  /*8c90*/  LOP3.LUT R17, R17, 0xfffffffd, RZ, 0xc0, !PT ;  /* 0xfffffffd11117812 */ /* 0x000fd600078ec0ff */
[----:B------:R-:W-:Y:S01]  /*8ca0*/  @P2 LOP3.LUT R17, R17, 0x2, RZ, 0xfc, !PT ;  /* 0x0000000211112812 */ /* 0x000fe200078efcff */
[----:B---3--:R-:W-:-:S04]  /*8cb0*/  IMAD.U32 R4, R217, 0x10000, RZ ;  /* 0x00010000d9047824 */ /* 0x008fc800078e00ff */
[----:B------:R-:W-:-:S04]  /*8cc0*/  FMUL R4, R4, R16 ;  /* 0x0000001004047220 */ /* 0x000fc80000400000 */
[----:B--2---:R-:W-:Y:S01]  /*8cd0*/  FFMA R7, R15, R2, R4 ;  /* 0x000000020f077223 */ /* 0x004fe20000000004 */
[----:B------:R-:W-:-:S04]  /*8ce0*/  LEA R4, P0, R6, UR4, 0x1 ;  /* 0x0000000406047c11 */ /* 0x000fc8000f8008ff */
[----:B------:R-:W-:Y:S02]  /*8cf0*/  LEA.HI.X R5, R6, UR5, R14, 0x1, P0 ;  /* 0x0000000506057c11 */ /* 0x000fe400080f0c0e */
[----:B------:R-:W-:-:S05]  /*8d00*/  F2FP.BF16.F32.PACK_AB R6, RZ, R7 ;  /* 0x00000007ff06723e */ /* 0x000fca00000010ff */
[----:B------:R0:W-:Y:S02]  /*8d10*/  @P1 STG.E.U16 desc[UR36][R4.64], R6 ;  /* 0x0000000604001986 */ /* 0x0001e4000c101524 */
[----:B0-----:R-:W-:-:S04]  /*8d20*/  IMAD.WIDE.U32 R6, R220, R8, R10 ;  /* 0x00000008dc067225 */ /* 0x001fc800078e000a */
[----:B------:R-:W-:Y:S02]  /*8d30*/  IMAD.IADD R7, R221, 0x1, R7 ;  /* 0x00000001dd077824 */ /* 0x000fe400078e0207 */
[----:B------:R-:W-:-:S04]  /*8d40*/  IMAD.WIDE.U32 R6, R216, UR43, R6 ;  /* 0x0000002bd8067c25 */ /* 0x000fc8000f8e0006 */
[----:B------:R-:W-:Y:S01]  /*8d50*/  IMAD.IADD R7, R224, 0x1, R7 ;  /* 0x00000001e0077824 */ /* 0x000fe200078e0207 */
[----:B------:R-:W-:-:S04]  /*8d60*/  LEA R14, P0, R6, R18, 0x1 ;  /* 0x00000012060e7211 */ /* 0x000fc800078008ff */
[----:B------:R-:W-:Y:S02]  /*8d70*/  LEA.HI.X R15, R6, R19, R7, 0x1, P0 ;  /* 0x00000013060f7211 */ /* 0x000fe400000f0c07 */
[----:B------:R-:W-:-:S13]  /*8d80*/  ISETP.GT.AND P0, PT, R0, RZ, P2 ;  /* 0x000000ff0000720c */ /* 0x000fda0001704270 */
[----:B------:R-:W-:Y:S05]  /*8d90*/  @!P0 BRA `(.L_x_35) ;  /* 0x0000000000048947 */ /* 0x000fea0003800000 */
[----:B------:R0:W5:Y:S02]  /*8da0*/  LDG.E.LTC128B.U16 R217, desc[UR36][R14.64+0x2] ;  /* 0x000002240ed97981 */ /* 0x000164000c1e1520 */
.L_x_35:
[----:B------:R-:W-:Y:S05]  /*8db0*/  BSYNC B1 ;  /* 0x0000000000017941 */ /* 0x000fea0003800000 */
.L_x_34:
[----:B------:R-:W2:Y:S01]  /*8dc0*/  LDL.LU R7, [R1+0x184] ;  /* 0x0001840001077983 */ /* 0x000ea20000300800 */
[----:B-----5:R-:W-:Y:S01]  /*8dd0*/  IMAD.U32 R6, R217, 0x10000, RZ ;  /* 0x00010000d9067824 */ /* 0x020fe200078e00ff */
[C---:B------:R-:W-:Y:S01]  /*8de0*/  SHF.L.U64.HI R223, R8.reuse, 0x3, R9 ;  /* 0x0000000308df7819 */ /* 0x040fe20000010209 */
[----:B------:R-:W-:Y:S01]  /*8df0*/  IMAD.SHL.U32 R222, R8, 0x8, RZ ;  /* 0x0000000808de7824 */ /* 0x000fe200078e00ff */
[----:B------:R-:W3:Y:S01]  /*8e00*/  LDL.LU R225, [R1+0x188] ;  /* 0x0001880001e17983 */ /* 0x000ee20000300800 */
[----:B------:R-:W-:-:S04]  /*8e10*/  FMUL R6, R6, R16 ;  /* 0x0000001006067220 */ /* 0x000fc80000400000 */
[----:B--2---:R-:W-:-:S05]  /*8e20*/  FFMA R6, R7, R2, R6 ;  /* 0x0000000207067223 */ /* 0x004fca0000000006 */
[----:B------:R-:W-:-:S05]  /*8e30*/  F2FP.BF16.F32.PACK_AB R6, RZ, R6 ;  /* 0x00000006ff06723e */ /* 0x000fca00000010ff */
[----:B------:R1:W-:Y:S01]  /*8e40*/  @P0 STG.E.U16 desc[UR36][R4.64+0x2], R6 ;  /* 0x0000020604000986 */ /* 0x0003e2000c101524 */
[----:B------:R-:W-:Y:S01]  /*8e50*/  ISETP.GT.AND P0, PT, R0, 0x8, P5 ;  /* 0x000000080000780c */ /* 0x000fe20002f04270 */
[----:B-1----:R-:W-:-:S04]  /*8e60*/  IMAD.WIDE.U32 R6, R220, R8, R222 ;  /* 0x00000008dc067225 */ /* 0x002fc800078e00de */
[----:B------:R-:W-:Y:S01]  /*8e70*/  IMAD.IADD R221, R221, 0x1, R7 ;  /* 0x00000001dddd7824 */ /* 0x000fe200078e0207 */
[----:B------:R-:W-:-:S05]  /*8e80*/  IADD3 R7, P1, R218, R6, RZ ;  /* 0x00000006da077210 */ /* 0x000fca0007f3e0ff */
[----:B------:R-:W-:Y:S01]  /*8e90*/  IMAD.X R13, R221, 0x1, R21, P1 ;  /* 0x00000001dd0d7824 */ /* 0x000fe200008e0615 */
[----:B------:R-:W-:-:S04]  /*8ea0*/  LEA R12, P1, R7, R18, 0x1 ;  /* 0x00000012070c7211 */ /* 0x000fc800078208ff */
[----:B------:R-:W-:-:S05]  /*8eb0*/  LEA.HI.X R13, R7, R19, R13, 0x1, P1 ;  /* 0x00000013070d7211 */ /* 0x000fca00008f0c0d */
[----:B------:R1:W2:Y:S01]  /*8ec0*/  @P0 LDG.E.LTC128B.U16 R217, desc[UR36][R12.64] ;  /* 0x000000240cd90981 */ /* 0x0002a2000c1e1520 */
[----:B------:R-:W-:Y:S01]  /*8ed0*/  IADD3 R6, P1, R10, R6, RZ ;  /* 0x000000060a067210 */ /* 0x000fe20007f3e0ff */
[----:B------:R-:W-:Y:S01]  /*8ee0*/  BSSY B1, `(.L_x_36) ;  /* 0x0000016000017945 */ /* 0x000fe20003800000 */
[----:B------:R-:W-:-:S03]  /*8ef0*/  ISETP.GT.AND P2, PT, R0, 0x8, P2 ;  /* 0x000000080000780c */ /* 0x000fc60001744270 */
[----:B------:R-:W-:Y:S02]  /*8f00*/  IMAD.X R7, R11, 0x1, R221, P1 ;  /* 0x000000010b077824 */ /* 0x000fe400008e06dd */
[----:B------:R-:W-:Y:S02]  /*8f10*/  IMAD.U32 R221, RZ, RZ, UR9 ;  /* 0x00000009ffdd7e24 */ /* 0x000fe4000f8e00ff */
[----:B------:R-:W-:-:S04]  /*8f20*/  IMAD.WIDE.U32 R6, R216, UR43, R6 ;  /* 0x0000002bd8067c25 */ /* 0x000fc8000f8e0006 */
[----:B------:R-:W-:Y:S01]  /*8f30*/  IMAD.IADD R7, R224, 0x1, R7 ;  /* 0x00000001e0077824 */ /* 0x000fe200078e0207 */
[----:B-1----:R-:W-:-:S04]  /*8f40*/  LEA R12, P1, R6, R18, 0x1 ;  /* 0x00000012060c7211 */ /* 0x002fc800078208ff */
[----:B------:R-:W-:Y:S01]  /*8f50*/  LEA.HI.X R13, R6, R19, R7, 0x1, P1 ;  /* 0x00000013060d7211 */ /* 0x000fe200008f0c07 */
[----:B------:R-:W-:-:S04]  /*8f60*/  IMAD.U32 R6, RZ, RZ, UR8 ;  /* 0x00000008ff067e24 */ /* 0x000fc8000f8e00ff */
[----:B------:R-:W-:-:S05]  /*8f70*/  IMAD.SHL.U32 R229, R6, 0x10, RZ ;  /* 0x0000001006e57824 */ /* 0x000fca00078e00ff */
[----:B------:R-:W-:Y:S01]  /*8f80*/  IADD3 R6, P1, R229, R4, RZ ;  /* 0x00000004e5067210 */ /* 0x000fe20007f3e0ff */
[----:B--2---:R-:W-:-:S04]  /*8f90*/  IMAD.U32 R7, R217, 0x10000, RZ ;  /* 0x00010000d9077824 */ /* 0x004fc800078e00ff */
[----:B------:R-:W-:-:S04]  /*8fa0*/  FMUL R7, R7, R16 ;  /* 0x0000001007077220 */ /* 0x000fc80000400000 */
[----:B---3--:R-:W-:Y:S01]  /*8fb0*/  FFMA R7, R225, R2, R7 ;  /* 0x00000002e1077223 */ /* 0x008fe20000000007 */
[----:B------:R-:W-:-:S04]  /*8fc0*/  IMAD.U32 R225, RZ, RZ, UR8 ;  /* 0x00000008ffe17e24 */ /* 0x000fc8000f8e00ff */
[----:B------:R-:W-:Y:S02]  /*8fd0*/  F2FP.BF16.F32.PACK_AB R7, RZ, R7 ;  /* 0x00000007ff07723e */ /* 0x000fe400000010ff */
[--C-:B------:R-:W-:Y:S02]  /*8fe0*/  SHF.L.U64.HI R228, R225, 0x4, R221.reuse ;  /* 0x00000004e1e47819 */ /* 0x100fe400000102dd */
[----:B------:R-:W-:-:S03]  /*8ff0*/  PRMT R221, R7, 0x7610, R221 ;  /* 0x0000761007dd7816 */ /* 0x000fc600000000dd */
[----:B------:R-:W-:-:S05]  /*9000*/  IMAD.X R7, R228, 0x1, R5, P1 ;  /* 0x00000001e4077824 */ /* 0x000fca00008e0605 */
[----:B------:R1:W-:Y:S01]  /*9010*/  @P0 STG.E.U16 desc[UR36][R6.64], R221 ;  /* 0x000000dd06000986 */ /* 0x0003e2000c101524 */
[----:B------:R-:W-:Y:S05]  /*9020*/  @!P2 BRA `(.L_x_37) ;  /* 0x000000000004a947 */ /* 0x000fea0003800000 */
[----:B------:R2:W5:Y:S02]  /*9030*/  LDG.E.LTC128B.U16 R217, desc[UR36][R12.64+0x2] ;  /* 0x000002240cd97981 */ /* 0x000564000c1e1520 */
.L_x_37:
[----:B------:R-:W-:Y:S05]  /*9040*/  BSYNC B1 ;  /* 0x0000000000017941 */ /* 0x000fea0003800000 */
.L_x_36:
[----:B------:R-:W3:Y:S01]  /*9050*/  LDL.LU R225, [R1+0x18c] ;  /* 0x00018c0001e17983 */ /* 0x000ee20000300800 */
[----:B-1---5:R-:W-:Y:S01]  /*9060*/  IMAD.U32 R221, R217, 0x10000, RZ ;  /* 0x00010000d9dd7824 */ /* 0x022fe200078e00ff */
[----:B------:R-:W-:Y:S01]  /*9070*/  ISETP.GT.AND P4, PT, R3, 0x8, PT ;  /* 0x000000080300780c */ /* 0x000fe20003f84270 */
[----:B------:R-:W-:Y:S01]  /*9080*/  BSSY B1, `(.L_x_38) ;  /* 0x000000a000017945 */ /* 0x000fe20003800000 */
[----:B------:R-:W-:Y:S01]  /*9090*/  LOP3.LUT R17, R17, 0xfffffffb, RZ, 0xc0, !PT ;  /* 0xfffffffb11117812 */ /* 0x000fe200078ec0ff */
[----:B------:R-:W-:Y:S01]  /*90a0*/  FMUL R221, R221, R16 ;  /* 0x00000010dddd7220 */ /* 0x000fe20000400000 */
[----:B------:R-:W-:-:S09]  /*90b0*/  ISETP.GT.AND P0, PT, R0, RZ, P4 ;  /* 0x000000ff0000720c */ /* 0x000fd20002704270 */
[----:B------:R-:W-:Y:S01]  /*90c0*/  @P4 LOP3.LUT R17, R17, 0x4, RZ, 0xfc, !PT ;  /* 0x0000000411114812 */ /* 0x000fe200078efcff */
[----:B---3--:R-:W-:-:S05]  /*90d0*/  FFMA R221, R225, R2, R221 ;  /* 0x00000002e1dd7223 */ /* 0x008fca00000000dd */
[----:B------:R-:W-:-:S05]  /*90e0*/  F2FP.BF16.F32.PACK_AB R221, RZ, R221 ;  /* 0x000000ddffdd723e */ /* 0x000fca00000010ff */
[----:B------:R1:W-:Y:S01]  /*90f0*/  @P2 STG.E.U16 desc[UR36][R6.64+0x2], R221 ;  /* 0x000002dd06002986 */ /* 0x0003e2000c101524 */
[----:B------:R-:W-:Y:S05]  /*9100*/  @!P0 BRA `(.L_x_39) ;  /* 0x0000000000048947 */ /* 0x000fea0003800000 */
[----:B------:R3:W5:Y:S02]  /*9110*/  LDG.E.LTC128B.U16 R217, desc[UR36][R14.64+0x10] ;  /* 0x000010240ed97981 */ /* 0x000764000c1e1520 */
.L_x_39:
[----:B------:R-:W-:Y:S05]  /*9120*/  BSYNC B1 ;  /* 0x0000000000017941 */ /* 0x000fea0003800000 */
.L_x_38:
[----:B------:R-:W4:Y:S01]  /*9130*/  LDL.LU R225, [R1+0x190] ;  /* 0x0001900001e17983 */ /* 0x000f220000300800 */
[----:B-1---5:R-:W-:Y:S01]  /*9140*/  IMAD.U32 R221, R217, 0x10000, RZ ;  /* 0x00010000d9dd7824 */ /* 0x022fe200078e00ff */
[----:B------:R-:W-:Y:S01]  /*9150*/  ISETP.GT.AND P3, PT, R3, 0x9, PT ;  /* 0x000000090300780c */ /* 0x000fe20003f64270 */
[----:B------:R-:W-:Y:S01]  /*9160*/  BSSY B1, `(.L_x_40) ;  /* 0x000000a000017945 */ /* 0x000fe20003800000 */
[----:B------:R-:W-:Y:S01]  /*9170*/  LOP3.LUT R17, R17, 0xfffffff7, RZ, 0xc0, !PT ;  /* 0xfffffff711117812 */ /* 0x000fe200078ec0ff */
[----:B------:R-:W-:Y:S01]  /*9180*/  FMUL R221, R221, R16 ;  /* 0x00000010dddd7220 */ /* 0x000fe20000400000 */
[----:B------:R-:W-:-:S09]  /*9190*/  ISETP.GT.AND P1, PT, R0, RZ, P3 ;  /* 0x000000ff0000720c */ /* 0x000fd20001f24270 */
[----:B------:R-:W-:Y:S01]  /*91a0*/  @P3 LOP3.LUT R17, R17, 0x8, RZ, 0xfc, !PT ;  /* 0x0000000811113812 */ /* 0x000fe200078efcff */
[----:B----4-:R-:W-:-:S05]  /*91b0*/  FFMA R221, R225, R2, R221 ;  /* 0x00000002e1dd7223 */ /* 0x010fca00000000dd */
[----:B------:R-:W-:-:S05]  /*91c0*/  F2FP.BF16.F32.PACK_AB R221, RZ, R221 ;  /* 0x000000ddffdd723e */ /* 0x000fca00000010ff */
[----:B------:R1:W-:Y:S01]  /*91d0*/  @P0 STG.E.U16 desc[UR36][R4.64+0x10], R221 ;  /* 0x000010dd04000986 */ /* 0x0003e2000c101524 */
[----:B------:R-:W-:Y:S05]  /*91e0*/  @!P1 BRA `(.L_x_41) ;  /* 0x0000000000049947 */ /* 0x000fea0003800000 */
[----:B------:R4:W5:Y:S02]  /*91f0*/  LDG.E.LTC128B.U16 R217, desc[UR36][R14.64+0x12] ;  /* 0x000012240ed97981 */ /* 0x000964000c1e1520 */
.L_x_41:
[----:B------:R-:W-:Y:S05]  /*9200*/  BSYNC B1 ;  /* 0x0000000000017941 */ /* 0x000fea0003800000 */
.L_x_40:
[----:B------:R-:W2:Y:S01]  /*9210*/  LDL.LU R225, [R1+0x194] ;  /* 0x0001940001e17983 */ /* 0x000ea20000300800 */
[----:B-1---5:R-:W-:Y:S01]  /*9220*/  IMAD.U32 R221, R217, 0x10000, RZ ;  /* 0x00010000d9dd7824 */ /* 0x022fe200078e00ff */
[----:B------:R-:W-:Y:S01]  /*9230*/  ISETP.GT.AND P2, PT, R0, 0x8, P4 ;  /* 0x000000080000780c */ /* 0x000fe20002744270 */
[----:B------:R-:W-:Y:S02]  /*9240*/  BSSY B1, `(.L_x_42) ;  /* 0x0000007000017945 */ /* 0x000fe40003800000 */
[----:B------:R-:W-:-:S04]  /*9250*/  FMUL R221, R221, R16 ;  /* 0x00000010dddd7220 */ /* 0x000fc80000400000 */
[----:B--2---:R-:W-:-:S05]  /*9260*/  FFMA R221, R225, R2, R221 ;  /* 0x00000002e1dd7223 */ /* 0x004fca00000000dd */
[----:B------:R-:W-:-:S05]  /*9270*/  F2FP.BF16.F32.PACK_AB R221, RZ, R221 ;  /* 0x000000ddffdd723e */ /* 0x000fca00000010ff */
[----:B------:R1:W-:Y:S01]  /*9280*/  @P1 STG.E.U16 desc[UR36][R4.64+0x12], R221 ;  /* 0x000012dd04001986 */ /* 0x0003e2000c101524 */
[----:B------:R-:W-:Y:S05]  /*9290*/  @!P2 BRA `(.L_x_43) ;  /* 0x000000000004a947 */ /* 0x000fea0003800000 */
[----:B------:R2:W5:Y:S02]  /*92a0*/  LDG.E.LTC128B.U16 R217, desc[UR36][R12.64+0x10] ;  /* 0x000010240cd97981 */ /* 0x000564000c1e1520 */
.L_x_43:
[----:B------:R-:W-:Y:S05]  /*92b0*/  BSYNC B1 ;  /* 0x0000000000017941 */ /* 0x000fea0003800000 */
.L_x_42:
[----:B------:R-:W3:Y:S01]  /*92c0*/  LDL.LU R225, [R1+0x198] ;  /* 0x0001980001e17983 */ /* 0x000ee20000300800 */
[----:B-1---5:R-:W-:Y:S01]  /*92d0*/  IMAD.U32 R221, R217, 0x10000, RZ ;  /* 0x00010000d9dd7824 */ /* 0x022fe200078e00ff */
[----:B------:R-:W-:Y:S01]  /*92e0*/  ISETP.GT.AND P0, PT, R0, 0x8, P3 ;  /* 0x000000080000780c */ /* 0x000fe20001f04270 */
[----:B------:R-:W-:Y:S02]  /*92f0*/  BSSY B1, `(.L_x_44) ;  /* 0x0000007000017945 */ /* 0x000fe40003800000 */
[----:B------:R-:W-:-:S04]  /*9300*/  FMUL R221, R221, R16 ;  /* 0x00000010dddd7220 */ /* 0x000fc80000400000 */
[----:B---3--:R-:W-:-:S05]  /*9310*/  FFMA R221, R225, R2, R221 ;  /* 0x00000002e1dd7223 */ /* 0x008fca00000000dd */
[----:B------:R-:W-:-:S05]  /*9320*/  F2FP.BF16.F32.PACK_AB R221, RZ, R221 ;  /* 0x000000ddffdd723e */ /* 0x000fca00000010ff */
[----:B------:R1:W-:Y:S01]  /*9330*/  @P2 STG.E.U16 desc[UR36][R6.64+0x10], R221 ;  /* 0x000010dd06002986 */ /* 0x0003e2000c101524 */
[----:B------:R-:W-:Y:S05]  /*9340*/  @!P0 BRA `(.L_x_45) ;  /* 0x0000000000048947 */ /* 0x000fea0003800000 */
[----:B------:R3:W5:Y:S02]  /*9350*/  LDG.E.LTC128B.U16 R217, desc[UR36][R12.64+0x12] ;  /* 0x000012240cd97981 */ /* 0x000764000c1e1520 */
.L_x_45:
[----:B------:R-:W-:Y:S05]  /*9360*/  BSYNC B1 ;  /* 0x0000000000017941 */ /* 0x000fea0003800000 */
.L_x_44:
[----:B------:R-:W2:Y:S01]  /*9370*/  LDL.LU R225, [R1+0x19c] ;  /* 0x00019c0001e17983 */ /* 0x000ea20000300800 */
[----:B-1---5:R-:W-:Y:S01]  /*9380*/  IMAD.U32 R221, R217, 0x10000, RZ ;  /* 0x00010000d9dd7824 */ /* 0x022fe200078e00ff */
[----:B------:R-:W-:Y:S01]  /*9390*/  ISETP.GT.AND P3, PT, R3, 0x10, PT ;  /* 0x000000100300780c */ /* 0x000fe20003f64270 */
[----:B------:R-:W-:Y:S01]  /*93a0*/  BSSY B1, `(.L_x_46) ;  /* 0x000000a000017945 */ /* 0x000fe20003800000 */
[----:B------:R-:W-:Y:S01]  /*93b0*/  LOP3.LUT R17, R17, 0xffffffef, RZ, 0xc0, !PT ;  /* 0xffffffef11117812 */ /* 0x000fe200078ec0ff */
[----:B------:R-:W-:Y:S01]  /*93c0*/  FMUL R221, R221, R16 ;  /* 0x00000010dddd7220 */ /* 0x000fe20000400000 */
[----:B------:R-:W-:-:S09]  /*93d0*/  ISETP.GT.AND P1, PT, R0, RZ, P3 ;  /* 0x000000ff0000720c */ /* 0x000fd20001f24270 */
[----:B------:R-:W-:Y:S01]  /*93e0*/  @P3 LOP3.LUT R17, R17, 0x10, RZ, 0xfc, !PT ;  /* 0x0000001011113812 */ /* 0x000fe200078efcff */
[----:B--2---:R-:W-:-:S05]  /*93f0*/  FFMA R221, R225, R2, R221 ;  /* 0x00000002e1dd7223 */ /* 0x004fca00000000dd */
[----:B------:R-:W-:-:S05]  /*9400*/  F2FP.BF16.F32.PACK_AB R221, RZ, R221 ;  /* 0x000000ddffdd723e */ /* 0x000fca00000010ff */
[----:B------:R1:W-:Y:S01]  /*9410*/  @P0 STG.E.U16 desc[UR36][R6.64+0x12], R221 ;  /* 0x000012dd06000986 */ /* 0x0003e2000c101524 */
[----:B------:R-:W-:Y:S05]  /*9420*/  @!P1 BRA `(.L_x_47) ;  /* 0x0000000000049947 */ /* 0x000fea0003800000 */
[----:B------:R2:W5:Y:S02]  /*9430*/  LDG.E.LTC128B.U16 R217, desc[UR36][R14.64+0x20] ;  /* 0x000020240ed97981 */ /* 0x000564000c1e1520 */
.L_x_47:
[----:B------:R-:W-:Y:S05]  /*9440*/  BSYNC B1 ;  /* 0x0000000000017941 */ /* 0x000fea0003800000 */
.L_x_46:
        /* <DEDUP_REMOVED lines=13> */
.L_x_49:
[----:B------:R-:W-:Y:S05]  /*9520*/  BSYNC B1 ;  /* 0x0000000000017941 */ /* 0x000fea0003800000 */
.L_x_48:
[----:B------:R-:W2:Y:S01]  /*9530*/  LDL.LU R225, [R1+0x1a4] ;  /* 0x0001a40001e17983 */ /* 0x000ea20000300800 */
[----:B-1---5:R-:W-:Y:S01]  /*9540*/  IMAD.U32 R221, R217, 0x10000, RZ ;  /* 0x00010000d9dd7824 */ /* 0x022fe200078e00ff */
[----:B------:R-:W-:Y:S03]  /*9550*/  BSSY B1, `(.L_x_50) ;  /* 0x0000008000017945 */ /* 0x000fe60003800000 */
[----:B------:R-:W-:-:S04]  /*9560*/  FMUL R221, R221, R16 ;  /* 0x00000010dddd7220 */ /* 0x000fc80000400000 */
[----:B--2---:R-:W-:-:S05]  /*9570*/  FFMA R221, R225, R2, R221 ;  /* 0x00000002e1dd7223 */ /* 0x004fca00000000dd */
[----:B------:R-:W-:-:S05]  /*9580*/  F2FP.BF16.F32.PACK_AB R221, RZ, R221 ;  /* 0x000000ddffdd723e */ /* 0x000fca00000010ff */
[----:B------:R1:W-:Y:S01]  /*9590*/  @P0 STG.E.U16 desc[UR36][R4.64+0x22], R221 ;  /* 0x000022dd04000986 */ /* 0x0003e2000c101524 */
[----:B------:R-:W-:-:S13]  /*95a0*/  ISETP.GT.AND P0, PT, R0, 0x8, P3 ;  /* 0x000000080000780c */ /* 0x000fda0001f04270 */
[----:B-1----:R-:W-:Y:S05]  /*95b0*/  @!P0 BRA `(.L_x_51) ;  /* 0x0000000000048947 */ /* 0x002fea0003800000 */
[----:B------:R1:W5:Y:S02]  /*95c0*/  LDG.E.LTC128B.U16 R217, desc[UR36][R12.64+0x20] ;  /* 0x000020240cd97981 */ /* 0x000364000c1e1520 */
.L_x_51:
[----:B------:R-:W-:Y:S05]  /*95d0*/  BSYNC B1 ;  /* 0x0000000000017941 */ /* 0x000fea0003800000 */
.L_x_50:
[----:B------:R-:W2:Y:S01]  /*95e0*/  LDL.LU R225, [R1+0x1a8] ;  /* 0x0001a80001e17983 */ /* 0x000ea20000300800 */
[----:B-----5:R-:W-:Y:S01]  /*95f0*/  IMAD.U32 R221, R217, 0x10000, RZ ;  /* 0x00010000d9dd7824 */ /* 0x020fe200078e00ff */
[----:B------:R-:W-:Y:S03]  /*9600*/  BSSY B1, `(.L_x_52) ;  /* 0x0000008000017945 */ /* 0x000fe60003800000 */
[----:B------:R-:W-:-:S04]  /*9610*/  FMUL R221, R221, R16 ;  /* 0x00000010dddd7220 */ /* 0x000fc80000400000 */
[----:B--2---:R-:W-:-:S05]  /*9620*/  FFMA R221, R225, R2, R221 ;  /* 0x00000002e1dd7223 */ /* 0x004fca00000000dd */
[----:B------:R-:W-:-:S05]  /*9630*/  F2FP.BF16.F32.PACK_AB R221, RZ, R221 ;  /* 0x000000ddffdd723e */ /* 0x000fca00000010ff */
[----:B------:R2:W-:Y:S01]  /*9640*/  @P0 STG.E.U16 desc[UR36][R6.64+0x20], R221 ;  /* 0x000020dd06000986 */ /* 0x0005e2000c101524 */
[----:B------:R-:W-:-:S13]  /*9650*/  ISETP.GT.AND P0, PT, R0, 0x8, P2 ;  /* 0x000000080000780c */ /* 0x000fda0001704270 */
[----:B--2---:R-:W-:Y:S05]  /*9660*/  @!P0 BRA `(.L_x_53) ;  /* 0x0000000000048947 */ /* 0x004fea0003800000 */
[----:B------:R2:W5:Y:S02]  /*9670*/  LDG.E.LTC128B.U16 R217, desc[UR36][R12.64+0x22] ;  /* 0x000022240cd97981 */ /* 0x000564000c1e1520 */
.L_x_53:
[----:B------:R-:W-:Y:S05]  /*9680*/  BSYNC B1 ;  /* 0x0000000000017941 */ /* 0x000fea0003800000 */
.L_x_52:
[----:B------:R-:W3:Y:S01]  /*9690*/  LDL.LU R225, [R1+0x1ac] ;  /* 0x0001ac0001e17983 */ /* 0x000ee20000300800 */
[----:B-----5:R-:W-:Y:S01]  /*96a0*/  IMAD.U32 R221, R217, 0x10000, RZ ;  /* 0x00010000d9dd7824 */ /* 0x020fe200078e00ff */
[----:B------:R-:W-:Y:S01]  /*96b0*/  ISETP.GT.AND P2, PT, R3, 0x18, PT ;  /* 0x000000180300780c */ /* 0x000fe20003f44270 */
[----:B------:R-:W-:Y:S01]  /*96c0*/  BSSY B1, `(.L_x_54) ;  /* 0x000000a000017945 */ /* 0x000fe20003800000 */
[----:B------:R-:W-:Y:S01]  /*96d0*/  LOP3.LUT R22, R22, 0xfffffbff, RZ, 0xc0, !PT ;  /* 0xfffffbff16167812 */ /* 0x000fe200078ec0ff */
[----:B------:R-:W-:-:S10]  /*96e0*/  FMUL R221, R221, R16 ;  /* 0x00000010dddd7220 */ /* 0x000fd40000400000 */
[----:B------:R-:W-:Y:S01]  /*96f0*/  @P2 LOP3.LUT R22, R22, 0x400, RZ, 0xfc, !PT ;  /* 0x0000040016162812 */ /* 0x000fe200078efcff */
[----:B---3--:R-:W-:-:S05]  /*9700*/  FFMA R221, R225, R2, R221 ;  /* 0x00000002e1dd7223 */ /* 0x008fca00000000dd */
[----:B------:R-:W-:-:S05]  /*9710*/  F2FP.BF16.F32.PACK_AB R221, RZ, R221 ;  /* 0x000000ddffdd723e */ /* 0x000fca00000010ff */
[----:B------:R3:W-:Y:S01]  /*9720*/  @P0 STG.E.U16 desc[UR36][R6.64+0x22], R221 ;  /* 0x000022dd06000986 */ /* 0x0007e2000c101524 */
[----:B------:R-:W-:-:S13]  /*9730*/  ISETP.GT.AND P0, PT, R0, RZ, P2 ;  /* 0x000000ff0000720c */ /* 0x000fda0001704270 */
[----:B---3--:R-:W-:Y:S05]  /*9740*/  @!P0 BRA `(.L_x_55) ;  /* 0x0000000000048947 */ /* 0x008fea0003800000 */
[----:B------:R3:W5:Y:S02]  /*9750*/  LDG.E.LTC128B.U16 R217, desc[UR36][R14.64+0x30] ;  /* 0x000030240ed97981 */ /* 0x000764000c1e1520 */
.L_x_55:
[----:B------:R-:W-:Y:S05]  /*9760*/  BSYNC B1 ;  /* 0x0000000000017941 */ /* 0x000fea0003800000 */
.L_x_54:
[----:B------:R-:W2:Y:S01]  /*9770*/  LDL.LU R225, [R1+0x1b0] ;  /* 0x0001b00001e17983 */ /* 0x000ea20000300800 */
[----:B-----5:R-:W-:Y:S01]  /*9780*/  IMAD.U32 R221, R217, 0x10000, RZ ;  /* 0x00010000d9dd7824 */ /* 0x020fe200078e00ff */
[----:B------:R-:W-:Y:S01]  /*9790*/  ISETP.GT.AND P1, PT, R3, 0x19, PT ;  /* 0x000000190300780c */ /* 0x000fe20003f24270 */
[----:B------:R-:W-:Y:S01]  /*97a0*/  BSSY B1, `(.L_x_56) ;  /* 0x000000a000017945 */ /* 0x000fe20003800000 */
[----:B------:R-:W-:Y:S01]  /*97b0*/  LOP3.LUT R22, R22, 0xfffffdff, RZ, 0xc0, !PT ;  /* 0xfffffdff16167812 */ /* 0x000fe200078ec0ff */
[----:B------:R-:W-:-:S10]  /*97c0*/  FMUL R221, R221, R16 ;  /* 0x00000010dddd7220 */ /* 0x000fd40000400000 */
[----:B------:R-:W-:Y:S01]  /*97d0*/  @P1 LOP3.LUT R22, R22, 0x200, RZ, 0xfc, !PT ;  /* 0x0000020016161812 */ /* 0x000fe200078efcff */
[----:B--2---:R-:W-:-:S05]  /*97e0*/  FFMA R221, R225, R2, R221 ;  /* 0x00000002e1dd7223 */ /* 0x004fca00000000dd */
[----:B------:R-:W-:-:S05]  /*97f0*/  F2FP.BF16.F32.PACK_AB R221, RZ, R221 ;  /* 0x000000ddffdd723e */ /* 0x000fca00000010ff */
[----:B------:R2:W-:Y:S01]  /*9800*/  @P0 STG.E.U16 desc[UR36][R4.64+0x30], R221 ;  /* 0x000030dd04000986 */ /* 0x0005e2000c101524 */
[----:B------:R-:W-:-:S13]  /*9810*/  ISETP.GT.AND P0, PT, R0, RZ, P1 ;  /* 0x000000ff0000720c */ /* 0x000fda0000f04270 */
[----:B--2---:R-:W-:Y:S05]  /*9820*/  @!P0 BRA `(.L_x_57) ;  /* 0x0000000000048947 */ /* 0x004fea0003800000 */
[----:B------:R2:W5:Y:S02]  /*9830*/  LDG.E.LTC128B.U16 R217, desc[UR36][R14.64+0x32] ;  /* 0x000032240ed97981 */ /* 0x000564000c1e1520 */
.L_x_57:
[----:B------:R-:W-:Y:S05]  /*9840*/  BSYNC B1 ;  /* 0x0000000000017941 */ /* 0x000fea0003800000 */
.L_x_56:
[----:B------:R-:W3:Y:S01]  /*9850*/  LDL.LU R225, [R1+0x1b4] ;  /* 0x0001b40001e17983 */ /* 0x000ee20000300800 */
[----:B-----5:R-:W-:Y:S01]  /*9860*/  IMAD.U32 R221, R217, 0x10000, RZ ;  /* 0x00010000d9dd7824 */ /* 0x020fe200078e00ff */
[----:B------:R-:W-:Y:S03]  /*9870*/  BSSY B1, `(.L_x_58) ;  /* 0x0000008000017945 */ /* 0x000fe60003800000 */
[----:B------:R-:W-:-:S04]  /*9880*/  FMUL R221, R221, R16 ;  /* 0x00000010dddd7220 */ /* 0x000fc80000400000 */
[----:B---3--:R-:W-:-:S05]  /*9890*/  FFMA R221, R225, R2, R221 ;  /* 0x00000002e1dd7223 */ /* 0x008fca00000000dd */
[----:B------:R-:W-:-:S05]  /*98a0*/  F2FP.BF16.F32.PACK_AB R221, RZ, R221 ;  /* 0x000000ddffdd723e */ /* 0x000fca00000010ff */
[----:B------:R3:W-:Y:S01]  /*98b0*/  @P0 STG.E.U16 desc[UR36][R4.64+0x32], R221 ;  /* 0x000032dd04000986 */ /* 0x0007e2000c101524 */
[----:B------:R-:W-:-:S13]  /*98c0*/  ISETP.GT.AND P0, PT, R0, 0x8, P2 ;  /* 0x000000080000780c */ /* 0x000fda0001704270 */
[----:B---3--:R-:W-:Y:S05]  /*98d0*/  @!P0 BRA `(.L_x_59) ;  /* 0x0000000000048947 */ /* 0x008fea0003800000 */
[----:B------:R3:W5:Y:S02]  /*98e0*/  LDG.E.LTC128B.U16 R217, desc[UR36][R12.64+0x30] ;  /* 0x000030240cd97981 */ /* 0x000764000c1e1520 */
.L_x_59:
[----:B------:R-:W-:Y:S05]  /*98f0*/  BSYNC B1 ;  /* 0x0000000000017941 */ /* 0x000fea0003800000 */
.L_x_58:
        /* <DEDUP_REMOVED lines=10> */
.L_x_61:
[----:B------:R-:W-:Y:S05]  /*99a0*/  BSYNC B1 ;  /* 0x0000000000017941 */ /* 0x000fea0003800000 */
.L_x_60:
        /* <DEDUP_REMOVED lines=13> */
.L_x_63:
[----:B------:R-:W-:Y:S05]  /*9a80*/  BSYNC B1 ;  /* 0x0000000000017941 */ /* 0x000fea0003800000 */
.L_x_62:
        /* <DEDUP_REMOVED lines=13> */
.L_x_65:
[----:B------:R-:W-:Y:S05]  /*9b60*/  BSYNC B1 ;  /* 0x0000000000017941 */ /* 0x000fea0003800000 */
.L_x_64:
[----:B------:R-:W3:Y:S01]  /*9b70*/  LDL.LU R226, [R1+0x1c4] ;  /* 0x0001c40001e27983 */ /* 0x000ee20000300800 */
[C---:B-----5:R-:W-:Y:S01]  /*9b80*/  IMAD.U32 R221, R217.reuse, 0x10000, RZ ;  /* 0x00010000d9dd7824 */ /* 0x060fe200078e00ff */
[----:B------:R-:W-:Y:S01]  /*9b90*/  BSSY B1, `(.L_x_66) ;  /* 0x0000009000017945 */ /* 0x000fe20003800000 */
[----:B------:R-:W-:Y:S02]  /*9ba0*/  PRMT R225, R217, 0x7610, R225 ;  /* 0x00007610d9e17816 */ /* 0x000fe400000000e1 */
[----:B------:R-:W-:-:S04]  /*9bb0*/  FMUL R221, R221, R16 ;  /* 0x00000010dddd7220 */ /* 0x000fc80000400000 */
[----:B---3--:R-:W-:-:S05]  /*9bc0*/  FFMA R221, R226, R2, R221 ;  /* 0x00000002e2dd7223 */ /* 0x008fca00000000dd */
[----:B------:R-:W-:-:S05]  /*9bd0*/  F2FP.BF16.F32.PACK_AB R221, RZ, R221 ;  /* 0x000000ddffdd723e */ /* 0x000fca00000010ff */
[----:B------:R3:W-:Y:S01]  /*9be0*/  @P0 STG.E.U16 desc[UR36][R4.64+0x42], R221 ;  /* 0x000042dd04000986 */ /* 0x0007e2000c101524 */
[----:B------:R-:W-:-:S13]  /*9bf0*/  ISETP.GT.AND P0, PT, R0, 0x8, P2 ;  /* 0x000000080000780c */ /* 0x000fda0001704270 */
[----:B---3--:R-:W-:Y:S05]  /*9c00*/  @!P0 BRA `(.L_x_67) ;  /* 0x0000000000048947 */ /* 0x008fea0003800000 */
[----:B------:R3:W5:Y:S02]  /*9c10*/  LDG.E.LTC128B.U16 R225, desc[UR36][R12.64+0x40] ;  /* 0x000040240ce17981 */ /* 0x000764000c1e1520 */
.L_x_67:
[----:B------:R-:W-:Y:S05]  /*9c20*/  BSYNC B1 ;  /* 0x0000000000017941 */ /* 0x000fea0003800000 */
.L_x_66:
[----:B------:R-:W2:Y:S01]  /*9c30*/  LDL.LU R221, [R1+0x1c8] ;  /* 0x0001c80001dd7983 */ /* 0x000ea20000300800 */
[----:B-----5:R-:W-:Y:S01]  /*9c40*/  IMAD.U32 R217, R225, 0x10000, RZ ;  /* 0x00010000e1d97824 */ /* 0x020fe200078e00ff */
[----:B------:R-:W-:Y:S03]  /*9c50*/  BSSY B1, `(.L_x_68) ;  /* 0x0000023000017945 */ /* 0x000fe60003800000 */
[----:B------:R-:W-:-:S04]  /*9c60*/  FMUL R217, R217, R16 ;  /* 0x00000010d9d97220 */ /* 0x000fc80000400000 */
[----:B--2---:R-:W-:-:S05]  /*9c70*/  FFMA R217, R221, R2, R217 ;  /* 0x00000002ddd97223 */ /* 0x004fca00000000d9 */
[----:B------:R-:W-:-:S05]  /*9c80*/  F2FP.BF16.F32.PACK_AB R217, RZ, R217 ;  /* 0x000000d9ffd9723e */ /* 0x000fca00000010ff */
[----:B------:R2:W-:Y:S02]  /*9c90*/  @P0 STG.E.U16 desc[UR36][R6.64+0x40], R217 ;  /* 0x000040d906000986 */ /* 0x0005e4000c101524 */
[----:B--2---:R-:W-:-:S05]  /*9ca0*/  IADD3 R217, P0, R220, 0x80, RZ ;  /* 0x00000080dcd97810 */ /* 0x004fca0007f1e0ff */
[----:B------:R-:W-:Y:S02]  /*9cb0*/  IMAD.X R219, RZ, RZ, UR7, P0 ;  /* 0x00000007ffdb7e24 */ /* 0x000fe400080e06ff */
[----:B------:R-:W-:-:S04]  /*9cc0*/  IMAD.WIDE.U32 R220, R217, R8, R20 ;  /* 0x00000008d9dc7225 */ /* 0x000fc800078e0014 */
[----:B------:R-:W-:Y:S01]  /*9cd0*/  IMAD R219, R219, R8, RZ ;  /* 0x00000008dbdb7224 */ /* 0x000fe200078e02ff */
[----:B------:R-:W-:Y:S01]  /*9ce0*/  LEA R226, P0, R220, R18, 0x1 ;  /* 0x00000012dce27211 */ /* 0x000fe200078008ff */
[----:B------:R-:W-:-:S04]  /*9cf0*/  IMAD.WIDE.U32 R222, R217, R8, R222 ;  /* 0x00000008d9de7225 */ /* 0x000fc800078e00de */
[----:B------:R-:W-:-:S04]  /*9d00*/  IMAD R219, R217, R9, R219 ;  /* 0x00000009d9db7224 */ /* 0x000fc800078e02db */
[----:B------:R-:W-:Y:S02]  /*9d10*/  IMAD.IADD R9, R221, 0x1, R219 ;  /* 0x00000001dd097824 */ /* 0x000fe400078e02db */
[----:B------:R-:W-:-:S03]  /*9d20*/  IMAD.IADD R20, R219, 0x1, R223 ;  /* 0x00000001db147824 */ /* 0x000fc600078e02df */
[----:B------:R-:W-:Y:S01]  /*9d30*/  LEA.HI.X R227, R220, R19, R9, 0x1, P0 ;  /* 0x00000013dce37211 */ /* 0x000fe200000f0c09 */
[----:B------:R-:W-:Y:S01]  /*9d40*/  IMAD.WIDE.U32 R8, R217, R8, R10 ;  /* 0x00000008d9087225 */ /* 0x000fe200078e000a */
[----:B------:R-:W-:-:S03]  /*9d50*/  IADD3 R220, P0, R10, R222, RZ ;  /* 0x000000de0adc7210 */ /* 0x000fc60007f1e0ff */
[----:B------:R-:W-:Y:S02]  /*9d60*/  IMAD.IADD R9, R219, 0x1, R9 ;  /* 0x00000001db097824 */ /* 0x000fe400078e0209 */
[----:B------:R-:W-:Y:S02]  /*9d70*/  IMAD.X R221, R11, 0x1, R20, P0 ;  /* 0x000000010bdd7824 */ /* 0x000fe400000e0614 */
[----:B------:R-:W-:-:S04]  /*9d80*/  IMAD.WIDE.U32 R8, R216, UR43, R8 ;  /* 0x0000002bd8087c25 */ /* 0x000fc8000f8e0008 */
[----:B------:R-:W-:Y:S01]  /*9d90*/  IMAD.IADD R9, R224, 0x1, R9 ;  /* 0x00000001e0097824 */ /* 0x000fe200078e0209 */
[----:B------:R-:W-:Y:S01]  /*9da0*/  LEA R10, P0, R8, R18, 0x1 ;  /* 0x00000012080a7211 */ /* 0x000fe200078008ff */
[----:B------:R-:W-:-:S03]  /*9db0*/  IMAD.WIDE.U32 R216, R216, UR43, R220 ;  /* 0x0000002bd8d87c25 */ /* 0x000fc6000f8e00dc */
[----:B------:R-:W-:Y:S01]  /*9dc0*/  LEA.HI.X R11, R8, R19, R9, 0x1, P0 ;  /* 0x00000013080b7211 */ /* 0x000fe200000f0c09 */
[----:B------:R-:W-:Y:S01]  /*9dd0*/  IMAD.IADD R224, R224, 0x1, R217 ;  /* 0x00000001e0e07824 */ /* 0x000fe200078e02d9 */
[----:B------:R-:W-:-:S04]  /*9de0*/  LEA R8, P0, R216, R18, 0x1 ;  /* 0x00000012d8087211 */ /* 0x000fc800078008ff */
[----:B------:R-:W-:Y:S02]  /*9df0*/  LEA.HI.X R9, R216, R19, R224, 0x1, P0 ;  /* 0x00000013d8097211 */ /* 0x000fe400000f0ce0 */
[----:B------:R-:W-:-:S05]  /*9e00*/  IADD3 R218, P0, R218, R222, RZ ;  /* 0x000000dedada7210 */ /* 0x000fca0007f1e0ff */
[----:B------:R-:W-:Y:S01]  /*9e10*/  IMAD.X R20, R20, 0x1, R21, P0 ;  /* 0x0000000114147824 */ /* 0x000fe200000e0615 */
[C---:B------:R-:W-:Y:S02]  /*9e20*/  LEA R220, P0, R218.reuse, R18, 0x1 ;  /* 0x00000012dadc7211 */ /* 0x040fe400078008ff */
[----:B------:R-:W-:Y:S02]  /*9e30*/  PRMT R18, R225, 0x7610, R18 ;  /* 0x00007610e1127816 */ /* 0x000fe40000000012 */
[----:B------:R-:W-:Y:S02]  /*9e40*/  LEA.HI.X R221, R218, R19, R20, 0x1, P0 ;  /* 0x00000013dadd7211 */ /* 0x000fe400000f0c14 */
[----:B------:R-:W-:-:S13]  /*9e50*/  ISETP.GT.AND P0, PT, R0, 0x8, P1 ;  /* 0x000000080000780c */ /* 0x000fda0000f04270 */
[----:B------:R-:W-:Y:S05]  /*9e60*/  @!P0 BRA `(.L_x_69) ;  /* 0x0000000000048947 */ /* 0x000fea0003800000 */
[----:B------:R2:W5:Y:S02]  /*9e70*/  LDG.E.LTC128B.U16 R18, desc[UR36][R12.64+0x42] ;  /* 0x000042240c127981 */ /* 0x000564000c1e1520 */
.L_x_69:
[----:B------:R-:W-:Y:S05]  /*9e80*/  BSYNC B1 ;  /* 0x0000000000017941 */ /* 0x000fea0003800000 */
.L_x_68:
        /* <DEDUP_REMOVED lines=13> */
.L_x_71:
[----:B------:R-:W-:Y:S05]  /*9f60*/  BSYNC B1 ;  /* 0x0000000000017941 */ /* 0x000fea0003800000 */
.L_x_70:
        /* <DEDUP_REMOVED lines=13> */
.L_x_73:
[----:B------:R-:W-:Y:S05]  /*a040*/  BSYNC B1 ;  /* 0x0000000000017941 */ /* 0x000fea0003800000 */
.L_x_72:
        /* <DEDUP_REMOVED lines=10> */
.L_x_75:
[----:B------:R-:W-:Y:S05]  /*a0f0*/  BSYNC B1 ;  /* 0x0000000000017941 */ /* 0x000fea0003800000 */
.L_x_74:
        /* <DEDUP_REMOVED lines=10> */
.L_x_77:
[----:B------:R-:W-:Y:S05]  /*a1a0*/  BSYNC B1 ;  /* 0x0000000000017941 */ /* 0x000fea0003800000 */
.L_x_76:
        /* <DEDUP_REMOVED lines=13> */
.L_x_79:
[----:B------:R-:W-:Y:S05]  /*a280*/  BSYNC B1 ;  /* 0x0000000000017941 */ /* 0x000fea0003800000 */
.L_x_78:
        /* <DEDUP_REMOVED lines=13> */
.L_x_81:
[----:B------:R-:W-:Y:S05]  /*a360*/  BSYNC B1 ;  /* 0x0000000000017941 */ /* 0x000fea0003800000 */
.L_x_80:
        /* <DEDUP_REMOVED lines=10> */
.L_x_83:
[----:B------:R-:W-:Y:S05]  /*a410*/  BSYNC B1 ;  /* 0x0000000000017941 */ /* 0x000fea0003800000 */
.L_x_82:
        /* <DEDUP_REMOVED lines=10> */
.L_x_85:
[----:B------:R-:W-:Y:S05]  /*a4c0*/  BSYNC B1 ;  /* 0x0000000000017941 */ /* 0x000fea0003800000 */
.L_x_84:
        /* <DEDUP_REMOVED lines=13> */
.L_x_87:
[----:B------:R-:W-:Y:S05]  /*a5a0*/  BSYNC B1 ;  /* 0x0000000000017941 */ /* 0x000fea0003800000 */
.L_x_86:
        /* <DEDUP_REMOVED lines=13> */
.L_x_89:
[----:B------:R-:W-:Y:S05]  /*a680*/  BSYNC B1 ;  /* 0x0000000000017941 */ /* 0x000fea0003800000 */
.L_x_88:
        /* <DEDUP_REMOVED lines=10> */
.L_x_91:
[----:B------:R-:W-:Y:S05]  /*a730*/  BSYNC B1 ;  /* 0x0000000000017941 */ /* 0x000fea0003800000 */
.L_x_90:
        /* <DEDUP_REMOVED lines=10> */
.L_x_93:
[----:B------:R-:W-:Y:S05]  /*a7e0*/  BSYNC B1 ;  /* 0x0000000000017941 */ /* 0x000fea0003800000 */
.L_x_92:
        /* <DEDUP_REMOVED lines=13> */
.L_x_95:
[----:B------:R-:W-:Y:S05]  /*a8c0*/  BSYNC B1 ;  /* 0x0000000000017941 */ /* 0x000fea0003800000 */
.L_x_94:
        /* <DEDUP_REMOVED lines=13> */
.L_x_97:
[----:B------:R-:W-:Y:S05]  /*a9a0*/  BSYNC B1 ;  /* 0x0000000000017941 */ /* 0x000fea0003800000 */
.L_x_96:
        /* <DEDUP_REMOVED lines=10> */
.L_x_99:
[----:B------:R-:W-:Y:S05]  /*aa50*/  BSYNC B1 ;  /* 0x0000000000017941 */ /* 0x000fea0003800000 */
.L_x_98:
        /* <DEDUP_REMOVED lines=10> */
.L_x_101:
[----:B------:R-:W-:Y:S05]  /*ab00*/  BSYNC B1 ;  /* 0x0000000000017941 */ /* 0x000fea0003800000 */
.L_x_100:
        /* <DEDUP_REMOVED lines=13> */
.L_x_103:
[----:B------:R-:W-:Y:S05]  /*abe0*/  BSYNC B1 ;  /* 0x0000000000017941 */ /* 0x000fea0003800000 */
.L_x_102:
        /* <DEDUP_REMOVED lines=13> */
.L_x_105:
[----:B------:R-:W-:Y:S05]  /*acc0*/  BSYNC B1 ;  /* 0x0000000000017941 */ /* 0x000fea0003800000 */
.L_x_104:
        /* <DEDUP_REMOVED lines=10> */
.L_x_107:
[----:B------:R-:W-:Y:S05]  /*ad70*/  BSYNC B1 ;  /* 0x0000000000017941 */ /* 0x000fea0003800000 */
.L_x_106:
        /* <DEDUP_REMOVED lines=10> */
.L_x_109:
[----:B------:R-:W-:Y:S05]  /*ae20*/  BSYNC B1 ;  /* 0x0000000000017941 */ /* 0x000fea0003800000 */
.L_x_108:
        /* <DEDUP_REMOVED lines=13> */
.L_x_111:
[----:B------:R-:W-:Y:S05]  /*af00*/  BSYNC B1 ;  /* 0x0000000000017941 */ /* 0x000fea0003800000 */
.L_x_110:
        /* <DEDUP_REMOVED lines=13> */
.L_x_113:
[----:B------:R-:W-:Y:S05]  /*afe0*/  BSYNC B1 ;  /* 0x0000000000017941 */ /* 0x000fea0003800000 */
.L_x_112:
        /* <DEDUP_REMOVED lines=10> */
.L_x_115:
[----:B------:R-:W-:Y:S05]  /*b090*/  BSYNC B1 ;  /* 0x0000000000017941 */ /* 0x000fea0003800000 */
.L_x_114:
        /* <DEDUP_REMOVED lines=10> */
.L_x_117:
[----:B------:R-:W-:Y:S05]  /*b140*/  BSYNC B1 ;  /* 0x0000000000017941 */ /* 0x000fea0003800000 */
.L_x_116:
        /* <DEDUP_REMOVED lines=13> */
.L_x_119:
[----:B------:R-:W-:Y:S05]  /*b220*/  BSYNC B1 ;  /* 0x0000000000017941 */ /* 0x000fea0003800000 */
.L_x_118:
        /* <DEDUP_REMOVED lines=13> */
.L_x_121:
[----:B------:R-:W-:Y:S05]  /*b300*/  BSYNC B1 ;  /* 0x0000000000017941 */ /* 0x000fea0003800000 */
.L_x_120:
        /* <DEDUP_REMOVED lines=10> */
.L_x_123:
[----:B------:R-:W-:Y:S05]  /*b3b0*/  BSYNC B1 ;  /* 0x0000000000017941 */ /* 0x000fea0003800000 */
.L_x_122:
        /* <DEDUP_REMOVED lines=10> */
.L_x_125:
[----:B------:R-:W-:Y:S05]  /*b460*/  BSYNC B1 ;  /* 0x0000000000017941 */ /* 0x000fea0003800000 */
.L_x_124:
        /* <DEDUP_REMOVED lines=13> */
.L_x_127:
[----:B------:R-:W-:Y:S05]  /*b540*/  BSYNC B1 ;  /* 0x0000000000017941 */ /* 0x000fea0003800000 */
.L_x_126:
        /* <DEDUP_REMOVED lines=13> */
.L_x_129:
[----:B------:R-:W-:Y:S05]  /*b620*/  BSYNC B1 ;  /* 0x0000000000017941 */ /* 0x000fea0003800000 */
.L_x_128:
        /* <DEDUP_REMOVED lines=10> */
.L_x_131:
[----:B------:R-:W-:Y:S05]  /*b6d0*/  BSYNC B1 ;  /* 0x0000000000017941 */ /* 0x000fea0003800000 */
.L_x_130:
        /* <DEDUP_REMOVED lines=10> */
.L_x_133:
[----:B------:R-:W-:Y:S05]  /*b780*/  BSYNC B1 ;  /* 0x0000000000017941 */ /* 0x000fea0003800000 */
.L_x_132:
        /* <DEDUP_REMOVED lines=13> */
.L_x_135:
[----:B------:R-:W-:Y:S05]  /*b860*/  BSYNC B1 ;  /* 0x0000000000017941 */ /* 0x000fea0003800000 */
.L_x_134:
        /* <DEDUP_REMOVED lines=13> */
.L_x_137:
[----:B------:R-:W-:Y:S05]  /*b940*/  BSYNC B1 ;  /* 0x0000000000017941 */ /* 0x000fea0003800000 */
.L_x_136:
        /* <DEDUP_REMOVED lines=10> */
.L_x_139:
[----:B------:R-:W-:Y:S05]  /*b9f0*/  BSYNC B1 ;  /* 0x0000000000017941 */ /* 0x000fea0003800000 */
.L_x_138:
        /* <DEDUP_REMOVED lines=10> */
.L_x_141:
[----:B------:R-:W-:Y:S05]  /*baa0*/  BSYNC B1 ;  /* 0x0000000000017941 */ /* 0x000fea0003800000 */
.L_x_140:
        /* <DEDUP_REMOVED lines=13> */
.L_x_143:
[----:B------:R-:W-:Y:S05]  /*bb80*/  BSYNC B1 ;  /* 0x0000000000017941 */ /* 0x000fea0003800000 */
.L_x_142:
        /* <DEDUP_REMOVED lines=13> */
.L_x_145:
[----:B------:R-:W-:Y:S05]  /*bc60*/  BSYNC B1 ;  /* 0x0000000000017941 */ /* 0x000fea0003800000 */
.L_x_144:
        /* <DEDUP_REMOVED lines=10> */
.L_x_147:
[----:B------:R-:W-:Y:S05]  /*bd10*/  BSYNC B1 ;  /* 0x0000000000017941 */ /* 0x000fea0003800000 */
.L_x_146:
        /* <DEDUP_REMOVED lines=10> */
.L_x_149:
[----:B------:R-:W-:Y:S05]  /*bdc0*/  BSYNC B1 ;  /* 0x0000000000017941 */ /* 0x000fea0003800000 */
.L_x_148:
        /* <DEDUP_REMOVED lines=13> */
.L_x_151:
[----:B------:R-:W-:Y:S05]  /*bea0*/  BSYNC B1 ;  /* 0x0000000000017941 */ /* 0x000fea0003800000 */
.L_x_150:
        /* <DEDUP_REMOVED lines=13> */
.L_x_153:
[----:B------:R-:W-:Y:S05]  /*bf80*/  BSYNC B1 ;  /* 0x0000000000017941 */ /* 0x000fea0003800000 */
.L_x_152:
        /* <DEDUP_REMOVED lines=10> */
.L_x_155:
[----:B------:R-:W-:Y:S05]  /*c030*/  BSYNC B1 ;  /* 0x0000000000017941 */ /* 0x000fea0003800000 */
.L_x_154:
        /* <DEDUP_REMOVED lines=10> */
.L_x_157:
[----:B------:R-:W-:Y:S05]  /*c0e0*/  BSYNC B1 ;  /* 0x0000000000017941 */ /* 0x000fea0003800000 */
.L_x_156:
        /* <DEDUP_REMOVED lines=13> */
.L_x_159:
[----:B------:R-:W-:Y:S05]  /*c1c0*/  BSYNC B1 ;  /* 0x0000000000017941 */ /* 0x000fea0003800000 */
.L_x_158:
        /* <DEDUP_REMOVED lines=13> */
.L_x_161:
[----:B------:R-:W-:Y:S05]  /*c2a0*/  BSYNC B1 ;  /* 0x0000000000017941 */ /* 0x000fea0003800000 */
.L_x_160:
        /* <DEDUP_REMOVED lines=10> */
.L_x_163:
[----:B------:R-:W-:Y:S05]  /*c350*/  BSYNC B1 ;  /* 0x0000000000017941 */ /* 0x000fea0003800000 */
.L_x_162:
        /* <DEDUP_REMOVED lines=10> */
.L_x_165:
[----:B------:R-:W-:Y:S05]  /*c400*/  BSYNC B1 ;  /* 0x0000000000017941 */ /* 0x000fea0003800000 */
.L_x_164:
        /* <DEDUP_REMOVED lines=13> */
.L_x_167:
[----:B------:R-:W-:Y:S05]  /*c4e0*/  BSYNC B1 ;  /* 0x0000000000017941 */ /* 0x000fea0003800000 */
.L_x_166:
        /* <DEDUP_REMOVED lines=13> */
.L_x_169:
[----:B------:R-:W-:Y:S05]  /*c5c0*/  BSYNC B1 ;  /* 0x0000000000017941 */ /* 0x000fea0003800000 */
.L_x_168:
        /* <DEDUP_REMOVED lines=10> */
.L_x_171:
[----:B------:R-:W-:Y:S05]  /*c670*/  BSYNC B1 ;  /* 0x0000000000017941 */ /* 0x000fea0003800000 */
.L_x_170:
        /* <DEDUP_REMOVED lines=10> */
.L_x_173:
[----:B------:R-:W-:Y:S05]  /*c720*/  BSYNC B1 ;  /* 0x0000000000017941 */ /* 0x000fea0003800000 */
.L_x_172:
        /* <DEDUP_REMOVED lines=13> */
.L_x_175:
[----:B------:R-:W-:Y:S05]  /*c800*/  BSYNC B1 ;  /* 0x0000000000017941 */ /* 0x000fea0003800000 */
.L_x_174:
        /* <DEDUP_REMOVED lines=13> */
.L_x_177:
[----:B------:R-:W-:Y:S05]  /*c8e0*/  BSYNC B1 ;  /* 0x0000000000017941 */ /* 0x000fea0003800000 */
.L_x_176:
        /* <DEDUP_REMOVED lines=10> */
.L_x_179:
[----:B------:R-:W-:Y:S05]  /*c990*/  BSYNC B1 ;  /* 0x0000000000017941 */ /* 0x000fea0003800000 */
.L_x_178:
        /* <DEDUP_REMOVED lines=10> */
.L_x_181:
[----:B------:R-:W-:Y:S05]  /*ca40*/  BSYNC B1 ;  /* 0x0000000000017941 */ /* 0x000fea0003800000 */
.L_x_180:
        /* <DEDUP_REMOVED lines=13> */
.L_x_183:
[----:B------:R-:W-:Y:S05]  /*cb20*/  BSYNC B1 ;  /* 0x0000000000017941 */ /* 0x000fea0003800000 */
.L_x_182:
        /* <DEDUP_REMOVED lines=13> */
.L_x_185:
[----:B------:R-:W-:Y:S05]  /*cc00*/  BSYNC B1 ;  /* 0x0000000000017941 */ /* 0x000fea0003800000 */
.L_x_184:
        /* <DEDUP_REMOVED lines=10> */
.L_x_187:
[----:B------:R-:W-:Y:S05]  /*ccb0*/  BSYNC B1 ;  /* 0x0000000000017941 */ /* 0x000fea0003800000 */
.L_x_186:
        /* <DEDUP_REMOVED lines=10> */
.L_x_189:
[----:B------:R-:W-:Y:S05]  /*cd60*/  BSYNC B1 ;  /* 0x0000000000017941 */ /* 0x000fea0003800000 */
.L_x_188:
        /* <DEDUP_REMOVED lines=13> */
.L_x_191:
[----:B------:R-:W-:Y:S05]  /*ce40*/  BSYNC B1 ;  /* 0x0000000000017941 */ /* 0x000fea0003800000 */
.L_x_190:
        /* <DEDUP_REMOVED lines=13> */
.L_x_193:
[----:B------:R-:W-:Y:S05]  /*cf20*/  BSYNC B1 ;  /* 0x0000000000017941 */ /* 0x000fea0003800000 */
.L_x_192:
        /* <DEDUP_REMOVED lines=10> */
.L_x_195:
[----:B------:R-:W-:Y:S05]  /*cfd0*/  BSYNC B1 ;  /* 0x0000000000017941 */ /* 0x000fea0003800000 */
.L_x_194:
        /* <DEDUP_REMOVED lines=10> */
.L_x_197:
[----:B------:R-:W-:Y:S05]  /*d080*/  BSYNC B1 ;  /* 0x0000000000017941 */ /* 0x000fea0003800000 */
.L_x_196:
        /* <DEDUP_REMOVED lines=13> */
.L_x_199:
[----:B------:R-:W-:Y:S05]  /*d160*/  BSYNC B1 ;  /* 0x0000000000017941 */ /* 0x000fea0003800000 */
.L_x_198:
        /* <DEDUP_REMOVED lines=13> */
.L_x_201:
[----:B------:R-:W-:Y:S05]  /*d240*/  BSYNC B1 ;  /* 0x0000000000017941 */ /* 0x000fea0003800000 */
.L_x_200:
        /* <DEDUP_REMOVED lines=10> */
.L_x_203:
[----:B------:R-:W-:Y:S05]  /*d2f0*/  BSYNC B1 ;  /* 0x0000000000017941 */ /* 0x000fea0003800000 */
.L_x_202:
        /* <DEDUP_REMOVED lines=10> */
.L_x_205:
[----:B------:R-:W-:Y:S05]  /*d3a0*/  BSYNC B1 ;  /* 0x0000000000017941 */ /* 0x000fea0003800000 */
.L_x_204:
[----:B------:R-:W3:Y:S01]  /*d3b0*/  LDL.LU R20, [R1+0x2dc] ;  /* 0x0002dc0001147983 */ /* 0x000ee20000300800 */
[----:B-----5:R-:W-:Y:S01]  /*d3c0*/  IMAD.U32 R19, R18, 0x10000, RZ ;  /* 0x0001000012137824 */ /* 0x020fe200078e00ff */
[----:B------:R-:W-:Y:S01]  /*d3d0*/  ISETP.GT.AND P3, PT, R3, 0xb0, PT ;  /* 0x000000b00300780c */ /* 0x000fe20003f64270 */
[----:B------:R-:W-:Y:S02]  /*d3e0*/  BSSY B1, `(.L_x_206) ;  /* 0x0000008000017945 */ /* 0x000fe40003800000 */
[----:B------:R-:W-:-:S04]  /*d3f0*/  FMUL R19, R19, R16 ;  /* 0x0000001013137220 */ /* 0x000fc80000400000 */
[----:B---3--:R-:W-:-:S05]  /*d400*/  FFMA R19, R20, R2, R19 ;  /* 0x0000000214137223 */ /* 0x008fca0000000013 */
[----:B------:R-:W-:-:S05]  /*d410*/  F2FP.BF16.F32.PACK_AB R19, RZ, R19 ;  /* 0x00000013ff13723e */ /* 0x000fca00000010ff */
[----:B------:R3:W-:Y:S01]  /*d420*/  @P0 STG.E.U16 desc[UR36][R6.64+0x152], R19 ;  /* 0x0001521306000986 */ /* 0x0007e2000c101524 */
[----:B------:R-:W-:-:S13]  /*d430*/  ISETP.GT.AND P0, PT, R0, RZ, P3 ;  /* 0x000000ff0000720c */ /* 0x000fda0001f04270 */
[----:B---3--:R-:W-:Y:S05]  /*d440*/  @!P0 BRA `(.L_x_207) ;  /* 0x0000000000048947 */ /* 0x008fea0003800000 */
[----:B------:R3:W5:Y:S02]  /*d450*/  LDG.E.LTC128B.U16 R18, desc[UR36][R14.64+0x160] ;  /* 0x000160240e127981 */ /* 0x000764000c1e1520 */
.L_x_207:
[----:B------:R-:W-:Y:S05]  /*d460*/  BSYNC B1 ;  /* 0x0000000000017941 */ /* 0x000fea0003800000 */
.L_x_206:
[----:B------:R-:W2:Y:S01]  /*d470*/  LDL.LU R20, [R1+0x2e0] ;  /* 0x0002e00001147983 */ /* 0x000ea20000300800 */
[----:B-----5:R-:W-:Y:S01]  /*d480*/  IMAD.U32 R19, R18, 0x10000, RZ ;  /* 0x0001000012137824 */ /* 0x020fe200078e00ff */
[----:B------:R-:W-:Y:S01]  /*d490*/  ISETP.GT.AND P2, PT, R3, 0xb1, PT ;  /* 0x000000b10300780c */ /* 0x000fe20003f44270 */
[----:B------:R-:W-:Y:S02]  /*d4a0*/  BSSY B1, `(.L_x_208) ;  /* 0x0000008000017945 */ /* 0x000fe40003800000 */
[----:B------:R-:W-:-:S04]  /*d4b0*/  FMUL R19, R19, R16 ;  /* 0x0000001013137220 */ /* 0x000fc80000400000 */
[----:B--2---:R-:W-:-:S05]  /*d4c0*/  FFMA R19, R20, R2, R19 ;  /* 0x0000000214137223 */ /* 0x004fca0000000013 */
[----:B------:R-:W-:-:S05]  /*d4d0*/  F2FP.BF16.F32.PACK_AB R19, RZ, R19 ;  /* 0x00000013ff13723e */ /* 0x000fca00000010ff */
[----:B------:R2:W-:Y:S01]  /*d4e0*/  @P0 STG.E.U16 desc[UR36][R4.64+0x160], R19 ;  /* 0x0001601304000986 */ /* 0x0005e2000c101524 */
[----:B------:R-:W-:-:S13]  /*d4f0*/  ISETP.GT.AND P0, PT, R0, RZ, P2 ;  /* 0x000000ff0000720c */ /* 0x000fda0001704270 */
[----:B--2---:R-:W-:Y:S05]  /*d500*/  @!P0 BRA `(.L_x_209) ;  /* 0x0000000000048947 */ /* 0x004fea0003800000 */
[----:B------:R2:W5:Y:S02]  /*d510*/  LDG.E.LTC128B.U16 R18, desc[UR36][R14.64+0x162] ;  /* 0x000162240e127981 */ /* 0x000564000c1e1520 */
.L_x_209:
[----:B------:R-:W-:Y:S05]  /*d520*/  BSYNC B1 ;  /* 0x0000000000017941 */ /* 0x000fea0003800000 */
.L_x_208:
        /* <DEDUP_REMOVED lines=10> */
.L_x_211:
[----:B------:R-:W-:Y:S05]  /*d5d0*/  BSYNC B1 ;  /* 0x0000000000017941 */ /* 0x000fea0003800000 */
.L_x_210:
        /* <DEDUP_REMOVED lines=10> */
.L_x_213:
[----:B------:R-:W-:Y:S05]  /*d680*/  BSYNC B1 ;  /* 0x0000000000017941 */ /* 0x000fea0003800000 */
.L_x_212:
        /* <DEDUP_REMOVED lines=11> */
.L_x_215:
[----:B------:R-:W-:Y:S05]  /*d740*/  BSYNC B1 ;  /* 0x0000000000017941 */ /* 0x000fea0003800000 */
.L_x_214:
[----:B------:R-:W2:Y:S01]  /*d750*/  LDL.LU R20, [R1+0x2f0] ;  /* 0x0002f00001147983 */ /* 0x000ea20000300800 */
[----:B-----5:R-:W-:Y:S01]  /*d760*/  IMAD.U32 R19, R18, 0x10000, RZ ;  /* 0x0001000012137824 */ /* 0x020fe200078e00ff */
[----:B------:R-:W-:Y:S03]  /*d770*/  BSSY B1, `(.L_x_216) ;  /* 0x0000009000017945 */ /* 0x000fe60003800000 */
[----:B------:R-:W-:-:S04]  /*d780*/  FMUL R19, R19, R16 ;  /* 0x0000001013137220 */ /* 0x000fc80000400000 */
[----:B--2---:R-:W-:-:S05]  /*d790*/  FFMA R19, R20, R2, R19 ;  /* 0x0000000214137223 */ /* 0x004fca0000000013 */
[----:B------:R-:W-:-:S05]  /*d7a0*/  F2FP.BF16.F32.PACK_AB R19, RZ, R19 ;  /* 0x00000013ff13723e */ /* 0x000fca00000010ff */
[----:B------:R2:W-:Y:S01]  /*d7b0*/  @P0 STG.E.U16 desc[UR36][R4.64+0x170], R19 ;  /* 0x0001701304000986 */ /* 0x0005e2000c101524 */
[----:B------:R-:W-:-:S04]  /*d7c0*/  ISETP.GT.AND P0, PT, R3, 0xb9, PT ;  /* 0x000000b90300780c */ /* 0x000fc80003f04270 */
[----:B------:R-:W-:-:S13]  /*d7d0*/  ISETP.GT.AND P4, PT, R0, RZ, P0 ;  /* 0x000000ff0000720c */ /* 0x000fda0000784270 */
[----:B--2---:R-:W-:Y:S05]  /*d7e0*/  @!P4 BRA `(.L_x_217) ;  /* 0x000000000004c947 */ /* 0x004fea0003800000 */
[----:B------:R2:W5:Y:S02]  /*d7f0*/  LDG.E.LTC128B.U16 R18, desc[UR36][R14.64+0x172] ;  /* 0x000172240e127981 */ /* 0x000564000c1e1520 */
.L_x_217:
[----:B------:R-:W-:Y:S05]  /*d800*/  BSYNC B1 ;  /* 0x0000000000017941 */ /* 0x000fea0003800000 */
.L_x_216:
        /* <DEDUP_REMOVED lines=10> */
.L_x_219:
[----:B------:R-:W-:Y:S05]  /*d8b0*/  BSYNC B1 ;  /* 0x0000000000017941 */ /* 0x000fea0003800000 */
.L_x_218:
[----:B------:R-:W2:Y:S01]  /*d8c0*/  LDL.LU R20, [R1+0x2f8] ;  /* 0x0002f80001147983 */ /* 0x000ea20000300800 */
[C---:B-----5:R-:W-:Y:S01]  /*d8d0*/  IMAD.U32 R19, R18.reuse, 0x10000, RZ ;  /* 0x0001000012137824 */ /* 0x060fe200078e00ff */
[----:B------:R-:W-:Y:S01]  /*d8e0*/  BSSY B1, `(.L_x_220) ;  /* 0x0000009000017945 */ /* 0x000fe20003800000 */
[----:B------:R-:W-:Y:S02]  /*d8f0*/  PRMT R216, R18, 0x7610, R216 ;  /* 0x0000761012d87816 */ /* 0x000fe400000000d8 */
[----:B------:R-:W-:-:S04]  /*d900*/  FMUL R19, R19, R16 ;  /* 0x0000001013137220 */ /* 0x000fc80000400000 */
[----:B--2---:R-:W-:-:S05]  /*d910*/  FFMA R19, R20, R2, R19 ;  /* 0x0000000214137223 */ /* 0x004fca0000000013 */
[----:B------:R-:W-:-:S05]  /*d920*/  F2FP.BF16.F32.PACK_AB R19, RZ, R19 ;  /* 0x00000013ff13723e */ /* 0x000fca00000010ff */
[----:B------:R2:W-:Y:S01]  /*d930*/  @P4 STG.E.U16 desc[UR36][R6.64+0x170], R19 ;  /* 0x0001701306004986 */ /* 0x0005e2000c101524 */
[----:B------:R-:W-:-:S13]  /*d940*/  ISETP.GT.AND P4, PT, R0, 0x8, P0 ;  /* 0x000000080000780c */ /* 0x000fda0000784270 */
[----:B--2---:R-:W-:Y:S05]  /*d950*/  @!P4 BRA `(.L_x_221) ;  /* 0x000000000004c947 */ /* 0x004fea0003800000 */
[----:B------:R2:W5:Y:S02]  /*d960*/  LDG.E.LTC128B.U16 R216, desc[UR36][R12.64+0x172] ;  /* 0x000172240cd87981 */ /* 0x000564000c1e1520 */
.L_x_221:
[----:B------:R-:W-:Y:S05]  /*d970*/  BSYNC B1 ;  /* 0x0000000000017941 */ /* 0x000fea0003800000 */
.L_x_220:
[----:B------:R-:W3:Y:S01]  /*d980*/  LDL.LU R19, [R1+0x2fc] ;  /* 0x0002fc0001137983 */ /* 0x000ee20000300800 */
[----:B-----5:R-:W-:Y:S01]  /*d990*/  IMAD.U32 R18, R216, 0x10000, RZ ;  /* 0x00010000d8127824 */ /* 0x020fe200078e00ff */
[----:B------:R-:W-:Y:S02]  /*d9a0*/  USHF.L.U64.HI UR4, UR8, 0x8, UR9 ;  /* 0x0000000808047899 */ /* 0x000fe40008010209 */
[----:B------:R-:W4:Y:S01]  /*d9b0*/  LDL.LU R21, [R1] ;  /* 0x0000000001157983 */ /* 0x000f220000300800 */
[----:B------:R-:W-:-:S04]  /*d9c0*/  FMUL R18, R18, R16 ;  /* 0x0000001012127220 */ /* 0x000fc80000400000 */
[----:B---3--:R-:W-:-:S05]  /*d9d0*/  FFMA R18, R19, R2, R18 ;  /* 0x0000000213127223 */ /* 0x008fca0000000012 */
[----:B------:R-:W-:-:S05]  /*d9e0*/  F2FP.BF16.F32.PACK_AB R18, RZ, R18 ;  /* 0x00000012ff12723e */ /* 0x000fca00000010ff */
[----:B------:R3:W-:Y:S02]  /*d9f0*/  @P4 STG.E.U16 desc[UR36][R6.64+0x172], R18 ;  /* 0x0001721206004986 */ /* 0x0007e4000c101524 */
[----:B---3--:R-:W-:-:S05]  /*da00*/  IMAD.U32 R18, RZ, RZ, UR8 ;  /* 0x00000008ff127e24 */ /* 0x008fca000f8e00ff */
[----:B------:R-:W-:-:S04]  /*da10*/  LEA R18, P4, R18, R4, 0x8 ;  /* 0x0000000412127211 */ /* 0x000fc800078840ff */
[----:B------:R-:W-:Y:S02]  /*da20*/  IADD3.X R19, R5, UR4, RZ, P4, !PT ;  /* 0x0000000405137c10 */ /* 0x000fe4000a7fe4ff */
[----:B------:R-:W-:-:S13]  /*da30*/  ISETP.GT.AND P4, PT, R0, 0x80, P5 ;  /* 0x000000800000780c */ /* 0x000fda0002f84270 */
[----:B------:R-:W3:Y:S01]  /*da40*/  @P4 LDG.E.LTC128B.U16 R216, desc[UR36][R226.64] ;  /* 0x00000024e2d84981 */ /* 0x000ee2000c1e1520 */
[----:B------:R-:W-:Y:S01]  /*da50*/  BSSY B1, `(.L_x_222) ;  /* 0x000000a000017945 */ /* 0x000fe20003800000 */
[----:B---3--:R-:W-:-:S04]  /*da60*/  IMAD.U32 R20, R216, 0x10000, RZ ;  /* 0x00010000d8147824 */ /* 0x008fc800078e00ff */
[----:B------:R-:W-:-:S04]  /*da70*/  FMUL R20, R20, R16 ;  /* 0x0000001014147220 */ /* 0x000fc80000400000 */
[----:B----4-:R-:W-:-:S05]  /*da80*/  FFMA R20, R21, R2, R20 ;  /* 0x0000000215147223 */ /* 0x010fca0000000014 */
[----:B------:R-:W-:-:S05]  /*da90*/  F2FP.BF16.F32.PACK_AB R20, RZ, R20 ;  /* 0x00000014ff14723e */ /* 0x000fca00000010ff */
[----:B------:R3:W-:Y:S01]  /*daa0*/  @P4 STG.E.U16 desc[UR36][R18.64], R20 ;  /* 0x0000001412004986 */ /* 0x0007e2000c101524 */
[----:B------:R-:W-:-:S04]  /*dab0*/  LOP3.LUT P4, RZ, R17, 0x2, RZ, 0xc0, !PT ;  /* 0x0000000211ff7812 */ /* 0x000fc8000788c0ff */
[----:B------:R-:W-:-:S13]  /*dac0*/  ISETP.GT.AND P4, PT, R0, 0x80, P4 ;  /* 0x000000800000780c */ /* 0x000fda0002784270 */
[----:B---3--:R-:W-:Y:S05]  /*dad0*/  @!P4 BRA `(.L_x_223) ;  /* 0x000000000004c947 */ /* 0x008fea0003800000 */
[----:B------:R3:W5:Y:S02]  /*dae0*/  LDG.E.LTC128B.U16 R216, desc[UR36][R10.64+0x2] ;  /* 0x000002240ad87981 */ /* 0x000764000c1e1520 */
.L_x_223:
[----:B------:R-:W-:Y:S05]  /*daf0*/  BSYNC B1 ;  /* 0x0000000000017941 */ /* 0x000fea0003800000 */
.L_x_222:
[----:B------:R-:W4:Y:S01]  /*db00*/  LDL.LU R21, [R1+0x4] ;  /* 0x0000040001157983 */ /* 0x000f220000300800 */
[----:B-----5:R-:W-:Y:S01]  /*db10*/  IMAD.U32 R20, R216, 0x10000, RZ ;  /* 0x00010000d8147824 */ /* 0x020fe200078e00ff */
[----:B------:R-:W-:Y:S01]  /*db20*/  ISETP.GT.AND P5, PT, R0, 0x88, P5 ;  /* 0x000000880000780c */ /* 0x000fe20002fa4270 */
[----:B------:R-:W-:Y:S02]  /*db30*/  BSSY B1, `(.L_x_224) ;  /* 0x0000009000017945 */ /* 0x000fe40003800000 */
[----:B------:R-:W-:-:S04]  /*db40*/  FMUL R20, R20, R16 ;  /* 0x0000001014147220 */ /* 0x000fc80000400000 */
[----:B----4-:R-:W-:-:S05]  /*db50*/  FFMA R20, R21, R2, R20 ;  /* 0x0000000215147223 */ /* 0x010fca0000000014 */
[----:B------:R-:W-:-:S05]  /*db60*/  F2FP.BF16.F32.PACK_AB R20, RZ, R20 ;  /* 0x00000014ff14723e */ /* 0x000fca00000010ff */
[----:B------:R4:W-:Y:S02]  /*db70*/  @P4 STG.E.U16 desc[UR36][R18.64+0x2], R20 ;  /* 0x0000021412004986 */ /* 0x0009e4000c101524 */
[----:B----4-:R-:W-:-:S05]  /*db80*/  IADD3 R20, P4, R18, R229, RZ ;  /* 0x000000e512147210 */ /* 0x010fca0007f9e0ff */
[----:B------:R-:W-:Y:S01]  /*db90*/  IMAD.X R21, R19, 0x1, R228, P4 ;  /* 0x0000000113157824 */ /* 0x000fe200020e06e4 */
[----:B------:R-:W-:Y:S07]  /*dba0*/  @!P5 BRA `(.L_x_225) ;  /* 0x000000000004d947 */ /* 0x000fee0003800000 */
[----:B------:R4:W5:Y:S02]  /*dbb0*/  LDG.E.LTC128B.U16 R216, desc[UR36][R220.64] ;  /* 0x00000024dcd87981 */ /* 0x000964000c1e1520 */
.L_x_225:
[----:B------:R-:W-:Y:S05]  /*dbc0*/  BSYNC B1 ;  /* 0x0000000000017941 */ /* 0x000fea0003800000 */
.L_x_224:
[----:B------:R-:W2:Y:S01]  /*dbd0*/  LDL.LU R218, [R1+0x8] ;  /* 0x0000080001da7983 */ /* 0x000ea20000300800 */
[----:B-----5:R-:W-:Y:S01]  /*dbe0*/  IMAD.U32 R217, R216, 0x10000, RZ ;  /* 0x00010000d8d97824 */ /* 0x020fe200078e00ff */
[----:B------:R-:W-:Y:S01]  /*dbf0*/  LOP3.LUT P4, RZ, R17, 0x2, RZ, 0xc0, !PT ;  /* 0x0000000211ff7812 */ /* 0x000fe2000788c0ff */
[----:B------:R-:W-:Y:S02]  /*dc00*/  BSSY B1, `(.L_x_226) ;  /* 0x0000008000017945 */ /* 0x000fe40003800000 */
[----:B------:R-:W-:Y:S01]  /*dc10*/  FMUL R217, R217, R16 ;  /* 0x00000010d9d97220 */ /* 0x000fe20000400000 */
[----:B------:R-:W-:-:S03]  /*dc20*/  ISETP.GT.AND P4, PT, R0, 0x88, P4 ;  /* 0x000000880000780c */ /* 0x000fc60002784270 */
[----:B--2---:R-:W-:-:S05]  /*dc30*/  FFMA R217, R218, R2, R217 ;  /* 0x00000002dad97223 */ /* 0x004fca00000000d9 */
[----:B------:R-:W-:-:S05]  /*dc40*/  F2FP.BF16.F32.PACK_AB R217, RZ, R217 ;  /* 0x000000d9ffd9723e */ /* 0x000fca00000010ff */
[----:B------:R2:W-:Y:S01]  /*dc50*/  @P5 STG.E.U16 desc[UR36][R20.64], R217 ;  /* 0x000000d914005986 */ /* 0x0005e2000c101524 */
[----:B------:R-:W-:Y:S05]  /*dc60*/  @!P4 BRA `(.L_x_227) ;  /* 0x000000000004c947 */ /* 0x000fea0003800000 */
[----:B------:R0:W5:Y:S02]  /*dc70*/  LDG.E.LTC128B.U16 R216, desc[UR36][R8.64+0x2] ;  /* 0x0000022408d87981 */ /* 0x000164000c1e1520 */
.L_x_227:
[----:B------:R-:W-:Y:S05]  /*dc80*/  BSYNC B1 ;  /* 0x0000000000017941 */ /* 0x000fea0003800000 */
.L_x_226:
[----:B------:R-:W3:Y:S01]  /*dc90*/  LDL.LU R218, [R1+0xc] ;  /* 0x00000c0001da7983 */ /* 0x000ee20000300800 */
[----:B--2--5:R-:W-:Y:S01]  /*dca0*/  IMAD.U32 R217, R216, 0x10000, RZ ;  /* 0x00010000d8d97824 */ /* 0x024fe200078e00ff */
[----:B------:R-:W-:Y:S01]  /*dcb0*/  LOP3.LUT P5, RZ, R17, 0x4, RZ, 0xc0, !PT ;  /* 0x0000000411ff7812 */ /* 0x000fe200078ac0ff */
[----:B------:R-:W-:Y:S02]  /*dcc0*/  BSSY B1, `(.L_x_228) ;  /* 0x0000008000017945 */ /* 0x000fe40003800000 */
[----:B------:R-:W-:-:S04]  /*dcd0*/  FMUL R217, R217, R16 ;  /* 0x00000010d9d97220 */ /* 0x000fc80000400000 */
[----:B---3--:R-:W-:-:S05]  /*dce0*/  FFMA R217, R218, R2, R217 ;  /* 0x00000002dad97223 */ /* 0x008fca00000000d9 */
[----:B------:R-:W-:-:S05]  /*dcf0*/  F2FP.BF16.F32.PACK_AB R217, RZ, R217 ;  /* 0x000000d9ffd9723e */ /* 0x000fca00000010ff */
[----:B------:R2:W-:Y:S01]  /*dd00*/  @P4 STG.E.U16 desc[UR36][R20.64+0x2], R217 ;  /* 0x000002d914004986 */ /* 0x0005e2000c101524 */
[----:B------:R-:W-:-:S13]  /*dd10*/  ISETP.GT.AND P4, PT, R0, 0x80, P5 ;  /* 0x000000800000780c */ /* 0x000fda0002f84270 */
[----:B--2---:R-:W-:Y:S05]  /*dd20*/  @!P4 BRA `(.L_x_229) ;  /* 0x000000000004c947 */ /* 0x004fea0003800000 */
[----:B------:R2:W5:Y:S02]  /*dd30*/  LDG.E.LTC128B.U16 R216, desc[UR36][R10.64+0x10] ;  /* 0x000010240ad87981 */ /* 0x000564000c1e1520 */
.L_x_229:
[----:B------:R-:W-:Y:S05]  /*dd40*/  BSYNC B1 ;  /* 0x0000000000017941 */ /* 0x000fea0003800000 */
.L_x_228:
[----:B------:R-:W3:Y:S01]  /*dd50*/  LDL.LU R218, [R1+0x10] ;  /* 0x0000100001da7983 */ /* 0x000ee20000300800 */
[----:B-----5:R-:W-:Y:S01]  /*dd60*/  IMAD.U32 R217, R216, 0x10000, RZ ;  /* 0x00010000d8d97824 */ /* 0x020fe200078e00ff */
[----:B------:R-:W-:Y:S01]  /*dd70*/  LOP3.LUT P5, RZ, R17, 0x8, RZ, 0xc0, !PT ;  /* 0x0000000811ff7812 */ /* 0x000fe200078ac0ff */
[----:B------:R-:W-:Y:S02]  /*dd80*/  BSSY B1, `(.L_x_230) ;  /* 0x0000008000017945 */ /* 0x000fe40003800000 */
[----:B------:R-:W-:-:S04]  /*dd90*/  FMUL R217, R217, R16 ;  /* 0x00000010d9d97220 */ /* 0x000fc80000400000 */
[----:B---3--:R-:W-:-:S05]  /*dda0*/  FFMA R217, R218, R2, R217 ;  /* 0x00000002dad97223 */ /* 0x008fca00000000d9 */
[----:B------:R-:W-:-:S05]  /*ddb0*/  F2FP.BF16.F32.PACK_AB R217, RZ, R217 ;  /* 0x000000d9ffd9723e */ /* 0x000fca00000010ff */
[----:B------:R3:W-:Y:S01]  /*ddc0*/  @P4 STG.E.U16 desc[UR36][R18.64+0x10], R217 ;  /* 0x000010d912004986 */ /* 0x0007e2000c101524 */
[----:B------:R-:W-:-:S13]  /*ddd0*/  ISETP.GT.AND P4, PT, R0, 0x80, P5 ;  /* 0x000000800000780c */ /* 0x000fda0002f84270 */
[----:B---3--:R-:W-:Y:S05]  /*dde0*/  @!P4 BRA `(.L_x_231) ;  /* 0x000000000004c947 */ /* 0x008fea0003800000 */
[----:B------:R3:W5:Y:S02]  /*ddf0*/  LDG.E.LTC128B.U16 R216, desc[UR36][R10.64+0x12] ;  /* 0x000012240ad87981 */ /* 0x000764000c1e1520 */
.L_x_231:
[----:B------:R-:W-:Y:S05]  /*de00*/  BSYNC B1 ;  /* 0x0000000000017941 */ /* 0x000fea0003800000 */
.L_x_230:
[----:B------:R-:W2:Y:S01]  /*de10*/  LDL.LU R218, [R1+0x14] ;  /* 0x0000140001da7983 */ /* 0x000ea20000300800 */
[----:B-----5:R-:W-:Y:S01]  /*de20*/  IMAD.U32 R217, R216, 0x10000, RZ ;  /* 0x00010000d8d97824 */ /* 0x020fe200078e00ff */
[----:B------:R-:W-:Y:S03]  /*de30*/  BSSY B1, `(.L_x_232) ;  /* 0x0000009000017945 */ /* 0x000fe60003800000 */
[----:B------:R-:W-:-:S04]  /*de40*/  FMUL R217, R217, R16 ;  /* 0x00000010d9d97220 */ /* 0x000fc80000400000 */
[----:B--2---:R-:W-:-:S05]  /*de50*/  FFMA R217, R218, R2, R217 ;  /* 0x00000002dad97223 */ /* 0x004fca00000000d9 */
[----:B------:R-:W-:-:S05]  /*de60*/  F2FP.BF16.F32.PACK_AB R217, RZ, R217 ;  /* 0x000000d9ffd9723e */ /* 0x000fca00000010ff */
[----:B------:R2:W-:Y:S01]  /*de70*/  @P4 STG.E.U16 desc[UR36][R18.64+0x12], R217 ;  /* 0x000012d912004986 */ /* 0x0005e2000c101524 */
[----:B------:R-:W-:-:S04]  /*de80*/  LOP3.LUT P4, RZ, R17, 0x4, RZ, 0xc0, !PT ;  /* 0x0000000411ff7812 */ /* 0x000fc8000788c0ff */
[----:B------:R-:W-:-:S13]  /*de90*/  ISETP.GT.AND P4, PT, R0, 0x88, P4 ;  /* 0x000000880000780c */ /* 0x000fda0002784270 */
[----:B--2---:R-:W-:Y:S05]  /*dea0*/  @!P4 BRA `(.L_x_233) ;  /* 0x000000000004c947 */ /* 0x004fea0003800000 */
[----:B------:R2:W5:Y:S02]  /*deb0*/  LDG.E.LTC128B.U16 R216, desc[UR36][R8.64+0x10] ;  /* 0x0000102408d87981 */ /* 0x000564000c1e1520 */
.L_x_233:
[----:B------:R-:W-:Y:S05]  /*dec0*/  BSYNC B1 ;  /* 0x0000000000017941 */ /* 0x000fea0003800000 */
.L_x_232:
        /* <DEDUP_REMOVED lines=10> */
.L_x_235:
[----:B------:R-:W-:Y:S05]  /*df70*/  BSYNC B1 ;  /* 0x0000000000017941 */ /* 0x000fea0003800000 */
.L_x_234:
[----:B------:R-:W2:Y:S01]  /*df80*/  LDL.LU R218, [R1+0x1c] ;  /* 0x00001c0001da7983 */ /* 0x000ea20000300800 */
[----:B-----5:R-:W-:Y:S01]  /*df90*/  IMAD.U32 R217, R216, 0x10000, RZ ;  /* 0x00010000d8d97824 */ /* 0x020fe200078e00ff */
[----:B------:R-:W-:Y:S01]  /*dfa0*/  LOP3.LUT P5, RZ, R17, 0x10, RZ, 0xc0, !PT ;  /* 0x0000001011ff7812 */ /* 0x000fe200078ac0ff */
[----:B------:R-:W-:Y:S02]  /*dfb0*/  BSSY B1, `(.L_x_236) ;  /* 0x0000008000017945 */ /* 0x000fe40003800000 */
[----:B------:R-:W-:-:S04]  /*dfc0*/  FMUL R217, R217, R16 ;  /* 0x00000010d9d97220 */ /* 0x000fc80000400000 */
[----:B--2---:R-:W-:-:S05]  /*dfd0*/  FFMA R217, R218, R2, R217 ;  /* 0x00000002dad97223 */ /* 0x004fca00000000d9 */
[----:B------:R-:W-:-:S05]  /*dfe0*/  F2FP.BF16.F32.PACK_AB R217, RZ, R217 ;  /* 0x000000d9ffd9723e */ /* 0x000fca00000010ff */
[----:B------:R2:W-:Y:S01]  /*dff0*/  @P4 STG.E.U16 desc[UR36][R20.64+0x12], R217 ;  /* 0x000012d914004986 */ /* 0x0005e2000c101524 */
[----:B------:R-:W-:-:S13]  /*e000*/  ISETP.GT.AND P4, PT, R0, 0x80, P5 ;  /* 0x000000800000780c */ /* 0x000fda0002f84270 */
[----:B--2---:R-:W-:Y:S05]  /*e010*/  @!P4 BRA `(.L_x_237) ;  /* 0x000000000004c947 */ /* 0x004fea0003800000 */
[----:B------:R2:W5:Y:S02]  /*e020*/  LDG.E.LTC128B.U16 R216, desc[UR36][R10.64+0x20] ;  /* 0x000020240ad87981 */ /* 0x000564000c1e1520 */
.L_x_237:
[----:B------:R-:W-:Y:S05]  /*e030*/  BSYNC B1 ;  /* 0x0000000000017941 */ /* 0x000fea0003800000 */
.L_x_236:
        /* <DEDUP_REMOVED lines=11> */
.L_x_239:
[----:B------:R-:W-:Y:S05]  /*e0f0*/  BSYNC B1 ;  /* 0x0000000000017941 */ /* 0x000fea0003800000 */
.L_x_238:
        /* <DEDUP_REMOVED lines=11> */
.L_x_241:
[----:B------:R-:W-:Y:S05]  /*e1b0*/  BSYNC B1 ;  /* 0x0000000000017941 */ /* 0x000fea0003800000 */
.L_x_240:
        /* <DEDUP_REMOVED lines=10> */
.L_x_243:
[----:B------:R-:W-:Y:S05]  /*e260*/  BSYNC B1 ;  /* 0x0000000000017941 */ /* 0x000fea0003800000 */
.L_x_242:
        /* <DEDUP_REMOVED lines=11> */
.L_x_245:
[----:B------:R-:W-:Y:S05]  /*e320*/  BSYNC B1 ;  /* 0x0000000000017941 */ /* 0x000fea0003800000 */
.L_x_244:
        /* <DEDUP_REMOVED lines=11> */
.L_x_247:
[----:B------:R-:W-:Y:S05]  /*e3e0*/  BSYNC B1 ;  /* 0x0000000000017941 */ /* 0x000fea0003800000 */
.L_x_246:
        /* <DEDUP_REMOVED lines=11> */
.L_x_249:
[----:B------:R-:W-:Y:S05]  /*e4a0*/  BSYNC B1 ;  /* 0x0000000000017941 */ /* 0x000fea0003800000 */
.L_x_248:
        /* <DEDUP_REMOVED lines=10> */
.L_x_251:
[----:B------:R-:W-:Y:S05]  /*e550*/  BSYNC B1 ;  /* 0x0000000000017941 */ /* 0x000fea0003800000 */
.L_x_250:
        /* <DEDUP_REMOVED lines=11> */
.L_x_253:
[----:B------:R-:W-:Y:S05]  /*e610*/  BSYNC B1 ;  /* 0x0000000000017941 */ /* 0x000fea0003800000 */
.L_x_252:
        /* <DEDUP_REMOVED lines=11> */
.L_x_255:
[----:B------:R-:W-:Y:S05]  /*e6d0*/  BSYNC B1 ;  /* 0x0000000000017941 */ /* 0x000fea0003800000 */
.L_x_254:
        /* <DEDUP_REMOVED lines=11> */
.L_x_257:
[----:B------:R-:W-:Y:S05]  /*e790*/  BSYNC B1 ;  /* 0x0000000000017941 */ /* 0x000fea0003800000 */
.L_x_256:
        /* <DEDUP_REMOVED lines=10> */
.L_x_259:
[----:B------:R-:W-:Y:S05]  /*e840*/  BSYNC B1 ;  /* 0x0000000000017941 */ /* 0x000fea0003800000 */
.L_x_258:
        /* <DEDUP_REMOVED lines=11> */
.L_x_261:
[----:B------:R-:W-:Y:S05]  /*e900*/  BSYNC B1 ;  /* 0x0000000000017941 */ /* 0x000fea0003800000 */
.L_x_260:
        /* <DEDUP_REMOVED lines=11> */
.L_x_263:
[----:B------:R-:W-:Y:S05]  /*e9c0*/  BSYNC B1 ;  /* 0x0000000000017941 */ /* 0x000fea0003800000 */
.L_x_262:
        /* <DEDUP_REMOVED lines=11> */
.L_x_265:
[----:B------:R-:W-:Y:S05]  /*ea80*/  BSYNC B1 ;  /* 0x0000000000017941 */ /* 0x000fea0003800000 */
.L_x_264:
        /* <DEDUP_REMOVED lines=10> */
.L_x_267:
[----:B------:R-:W-:Y:S05]  /*eb30*/  BSYNC B1 ;  /* 0x0000000000017941 */ /* 0x000fea0003800000 */
.L_x_266:
        /* <DEDUP_REMOVED lines=11> */
.L_x_269:
[----:B------:R-:W-:Y:S05]  /*ebf0*/  BSYNC B1 ;  /* 0x0000000000017941 */ /* 0x000fea0003800000 */
.L_x_268:
        /* <DEDUP_REMOVED lines=11> */
.L_x_271:
[----:B------:R-:W-:Y:S05]  /*ecb0*/  BSYNC B1 ;  /* 0x0000000000017941 */ /* 0x000fea0003800000 */
.L_x_270:
        /* <DEDUP_REMOVED lines=11> */
.L_x_273:
[----:B------:R-:W-:Y:S05]  /*ed70*/  BSYNC B1 ;  /* 0x0000000000017941 */ /* 0x000fea0003800000 */
.L_x_272:
        /* <DEDUP_REMOVED lines=10> */
.L_x_275:
[----:B------:R-:W-:Y:S05]  /*ee20*/  BSYNC B1 ;  /* 0x0000000000017941 */ /* 0x000fea0003800000 */
.L_x_274:
        /* <DEDUP_REMOVED lines=11> */
.L_x_277:
[----:B------:R-:W-:Y:S05]  /*eee0*/  BSYNC B1 ;  /* 0x0000000000017941 */ /* 0x000fea0003800000 */
.L_x_276:
        /* <DEDUP_REMOVED lines=11> */
.L_x_279:
[----:B------:R-:W-:Y:S05]  /*efa0*/  BSYNC B1 ;  /* 0x0000000000017941 */ /* 0x000fea0003800000 */
.L_x_278:
        /* <DEDUP_REMOVED lines=11> */
.L_x_281:
[----:B------:R-:W-:Y:S05]  /*f060*/  BSYNC B1 ;  /* 0x0000000000017941 */ /* 0x000fea0003800000 */
.L_x_280:
        /* <DEDUP_REMOVED lines=10> */
.L_x_283:
[----:B------:R-:W-:Y:S05]  /*f110*/  BSYNC B1 ;  /* 0x0000000000017941 */ /* 0x000fea0003800000 */
.L_x_282:
        /* <DEDUP_REMOVED lines=11> */
.L_x_285:
[----:B------:R-:W-:Y:S05]  /*f1d0*/  BSYNC B1 ;  /* 0x0000000000017941 */ /* 0x000fea0003800000 */
.L_x_284:
        /* <DEDUP_REMOVED lines=11> */
.L_x_287:
[----:B------:R-:W-:Y:S05]  /*f290*/  BSYNC B1 ;  /* 0x0000000000017941 */ /* 0x000fea0003800000 */
.L_x_286:
        /* <DEDUP_REMOVED lines=11> */
.L_x_289:
[----:B------:R-:W-:Y:S05]  /*f350*/  BSYNC B1 ;  /* 0x0000000000017941 */ /* 0x000fea0003800000 */
.L_x_288:
        /* <DEDUP_REMOVED lines=10> */
.L_x_291:
[----:B------:R-:W-:Y:S05]  /*f400*/  BSYNC B1 ;  /* 0x0000000000017941 */ /* 0x000fea0003800000 */
.L_x_290:
        /* <DEDUP_REMOVED lines=11> */
.L_x_293:
[----:B------:R-:W-:Y:S05]  /*f4c0*/  BSYNC B1 ;  /* 0x0000000000017941 */ /* 0x000fea0003800000 */
.L_x_292:
        /* <DEDUP_REMOVED lines=11> */
.L_x_295:
[----:B------:R-:W-:Y:S05]  /*f580*/  BSYNC B1 ;  /* 0x0000000000017941 */ /* 0x000fea0003800000 */
.L_x_294:
        /* <DEDUP_REMOVED lines=11> */
.L_x_297:
[----:B------:R-:W-:Y:S05]  /*f640*/  BSYNC B1 ;  /* 0x0000000000017941 */ /* 0x000fea0003800000 */
.L_x_296:
        /* <DEDUP_REMOVED lines=10> */
.L_x_299:
[----:B------:R-:W-:Y:S05]  /*f6f0*/  BSYNC B1 ;  /* 0x0000000000017941 */ /* 0x000fea0003800000 */
.L_x_298:
        /* <DEDUP_REMOVED lines=11> */
.L_x_301:
[----:B------:R-:W-:Y:S05]  /*f7b0*/  BSYNC B1 ;  /* 0x0000000000017941 */ /* 0x000fea0003800000 */
.L_x_300:
        /* <DEDUP_REMOVED lines=11> */
.L_x_303:
[----:B------:R-:W-:Y:S05]  /*f870*/  BSYNC B1 ;  /* 0x0000000000017941 */ /* 0x000fea0003800000 */
.L_x_302:
        /* <DEDUP_REMOVED lines=11> */
.L_x_305:
[----:B------:R-:W-:Y:S05]  /*f930*/  BSYNC B1 ;  /* 0x0000000000017941 */ /* 0x000fea0003800000 */
.L_x_304:
        /* <DEDUP_REMOVED lines=10> */
.L_x_307:
[----:B------:R-:W-:Y:S05]  /*f9e0*/  BSYNC B1 ;  /* 0x0000000000017941 */ /* 0x000fea0003800000 */
.L_x_306:
        /* <DEDUP_REMOVED lines=11> */
.L_x_309:
[----:B------:R-:W-:Y:S05]  /*faa0*/  BSYNC B1 ;  /* 0x0000000000017941 */ /* 0x000fea0003800000 */
.L_x_308:
        /* <DEDUP_REMOVED lines=11> */
.L_x_311:
[----:B------:R-:W-:Y:S05]  /*fb60*/  BSYNC B1 ;  /* 0x0000000000017941 */ /* 0x000fea0003800000 */
.L_x_310:
        /* <DEDUP_REMOVED lines=11> */
.L_x_313:
[----:B------:R-:W-:Y:S05]  /*fc20*/  BSYNC B1 ;  /* 0x0000000000017941 */ /* 0x000fea0003800000 */
.L_x_312:
        /* <DEDUP_REMOVED lines=10> */
.L_x_315:
[----:B------:R-:W-:Y:S05]  /*fcd0*/  BSYNC B1 ;  /* 0x0000000000017941 */ /* 0x000fea0003800000 */
.L_x_314:
        /* <DEDUP_REMOVED lines=11> */
.L_x_317:
[----:B------:R-:W-:Y:S05]  /*fd90*/  BSYNC B1 ;  /* 0x0000000000017941 */ /* 0x000fea0003800000 */
.L_x_316:
        /* <DEDUP_REMOVED lines=11> */
.L_x_319:
[----:B------:R-:W-:Y:S05]  /*fe50*/  BSYNC B1 ;  /* 0x0000000000017941 */ /* 0x000fea0003800000 */
.L_x_318:
        /* <DEDUP_REMOVED lines=11> */
.L_x_321:
[----:B------:R-:W-:Y:S05]  /*ff10*/  BSYNC B1 ;  /* 0x0000000000017941 */ /* 0x000fea0003800000 */
.L_x_320:
        /* <DEDUP_REMOVED lines=10> */
.L_x_323:
[----:B------:R-:W-:Y:S05]  /*ffc0*/  BSYNC B1 ;  /* 0x0000000000017941 */ /* 0x000fea0003800000 */
.L_x_322:
        /* <DEDUP_REMOVED lines=11> */
.L_x_325:
[----:B------:R-:W-:Y:S05]  /*10080*/  BSYNC B1 ;  /* 0x0000000000017941 */ /* 0x000fea0003800000 */
.L_x_324:
        /* <DEDUP_REMOVED lines=11> */
.L_x_327:
[----:B------:R-:W-:Y:S05]  /*10140*/  BSYNC B1 ;  /* 0x0000000000017941 */ /* 0x000fea0003800000 */
.L_x_326:
        /* <DEDUP_REMOVED lines=11> */
.L_x_329:
[----:B------:R-:W-:Y:S05]  /*10200*/  BSYNC B1 ;  /* 0x0000000000017941 */ /* 0x000fea0003800000 */
.L_x_328:
        /* <DEDUP_REMOVED lines=10> */
.L_x_331:
[----:B------:R-:W-:Y:S05]  /*102b0*/  BSYNC B1 ;  /* 0x0000000000017941 */ /* 0x000fea0003800000 */
.L_x_330:
        /* <DEDUP_REMOVED lines=11> */
.L_x_333:
[----:B------:R-:W-:Y:S05]  /*10370*/  BSYNC B1 ;  /* 0x0000000000017941 */ /* 0x000fea0003800000 */
.L_x_332:
        /* <DEDUP_REMOVED lines=11> */
.L_x_335:
[----:B------:R-:W-:Y:S05]  /*10430*/  BSYNC B1 ;  /* 0x0000000000017941 */ /* 0x000fea0003800000 */
.L_x_334:
        /* <DEDUP_REMOVED lines=11> */
.L_x_337:
[----:B------:R-:W-:Y:S05]  /*104f0*/  BSYNC B1 ;  /* 0x0000000000017941 */ /* 0x000fea0003800000 */
.L_x_336:
        /* <DEDUP_REMOVED lines=10> */
.L_x_339:
[----:B------:R-:W-:Y:S05]  /*105a0*/  BSYNC B1 ;  /* 0x0000000000017941 */ /* 0x000fea0003800000 */
.L_x_338:
        /* <DEDUP_REMOVED lines=11> */
.L_x_341:
[----:B------:R-:W-:Y:S05]  /*10660*/  BSYNC B1 ;  /* 0x0000000000017941 */ /* 0x000fea0003800000 */
.L_x_340:
        /* <DEDUP_REMOVED lines=11> */
.L_x_343:
[----:B------:R-:W-:Y:S05]  /*10720*/  BSYNC B1 ;  /* 0x0000000000017941 */ /* 0x000fea0003800000 */
.L_x_342:
        /* <DEDUP_REMOVED lines=11> */
.L_x_345:
[----:B------:R-:W-:Y:S05]  /*107e0*/  BSYNC B1 ;  /* 0x0000000000017941 */ /* 0x000fea0003800000 */
.L_x_344:
        /* <DEDUP_REMOVED lines=10> */
.L_x_347:
[----:B------:R-:W-:Y:S05]  /*10890*/  BSYNC B1 ;  /* 0x0000000000017941 */ /* 0x000fea0003800000 */
.L_x_346:
        /* <DEDUP_REMOVED lines=11> */
.L_x_349:
[----:B------:R-:W-:Y:S05]  /*10950*/  BSYNC B1 ;  /* 0x0000000000017941 */ /* 0x000fea0003800000 */
.L_x_348:
        /* <DEDUP_REMOVED lines=11> */
.L_x_351:
[----:B------:R-:W-:Y:S05]  /*10a10*/  BSYNC B1 ;  /* 0x0000000000017941 */ /* 0x000fea0003800000 */
.L_x_350:
        /* <DEDUP_REMOVED lines=11> */
.L_x_353:
[----:B------:R-:W-:Y:S05]  /*10ad0*/  BSYNC B1 ;  /* 0x0000000000017941 */ /* 0x000fea0003800000 */
.L_x_352:
        /* <DEDUP_REMOVED lines=10> */
.L_x_355:
[----:B------:R-:W-:Y:S05]  /*10b80*/  BSYNC B1 ;  /* 0x0000000000017941 */ /* 0x000fea0003800000 */
.L_x_354:
        /* <DEDUP_REMOVED lines=11> */
.L_x_357:
[----:B------:R-:W-:Y:S05]  /*10c40*/  BSYNC B1 ;  /* 0x0000000000017941 */ /* 0x000fea0003800000 */
.L_x_356:
        /* <DEDUP_REMOVED lines=11> */
.L_x_359:
[----:B------:R-:W-:Y:S05]  /*10d00*/  BSYNC B1 ;  /* 0x0000000000017941 */ /* 0x000fea0003800000 */
.L_x_358:
        /* <DEDUP_REMOVED lines=11> */
.L_x_361:
[----:B------:R-:W-:Y:S05]  /*10dc0*/  BSYNC B1 ;  /* 0x0000000000017941 */ /* 0x000fea0003800000 */
.L_x_360:
        /* <DEDUP_REMOVED lines=10> */
.L_x_363:
[----:B------:R-:W-:Y:S05]  /*10e70*/  BSYNC B1 ;  /* 0x0000000000017941 */ /* 0x000fea0003800000 */
.L_x_362:
        /* <DEDUP_REMOVED lines=11> */
.L_x_365:
[----:B------:R-:W-:Y:S05]  /*10f30*/  BSYNC B1 ;  /* 0x0000000000017941 */ /* 0x000fea0003800000 */
.L_x_364:
        /* <DEDUP_REMOVED lines=11> */
.L_x_367:
[----:B------:R-:W-:Y:S05]  /*10ff0*/  BSYNC B1 ;  /* 0x0000000000017941 */ /* 0x000fea0003800000 */
.L_x_366:
        /* <DEDUP_REMOVED lines=11> */
.L_x_369:
[----:B------:R-:W-:Y:S05]  /*110b0*/  BSYNC B1 ;  /* 0x0000000000017941 */ /* 0x000fea0003800000 */
.L_x_368:
        /* <DEDUP_REMOVED lines=10> */
.L_x_371:
[----:B------:R-:W-:Y:S05]  /*11160*/  BSYNC B1 ;  /* 0x0000000000017941 */ /* 0x000fea0003800000 */
.L_x_370:
        /* <DEDUP_REMOVED lines=11> */
.L_x_373:
[----:B------:R-:W-:Y:S05]  /*11220*/  BSYNC B1 ;  /* 0x0000000000017941 */ /* 0x000fea0003800000 */
.L_x_372:
        /* <DEDUP_REMOVED lines=11> */
.L_x_375:
[----:B------:R-:W-:Y:S05]  /*112e0*/  BSYNC B1 ;  /* 0x0000000000017941 */ /* 0x000fea0003800000 */
.L_x_374:
        /* <DEDUP_REMOVED lines=11> */
.L_x_377:
[----:B------:R-:W-:Y:S05]  /*113a0*/  BSYNC B1 ;  /* 0x0000000000017941 */ /* 0x000fea0003800000 */
.L_x_376:
        /* <DEDUP_REMOVED lines=10> */
.L_x_379:
[----:B------:R-:W-:Y:S05]  /*11450*/  BSYNC B1 ;  /* 0x0000000000017941 */ /* 0x000fea0003800000 */
.L_x_378:
        /* <DEDUP_REMOVED lines=11> */
.L_x_381:
[----:B------:R-:W-:Y:S05]  /*11510*/  BSYNC B1 ;  /* 0x0000000000017941 */ /* 0x000fea0003800000 */
.L_x_380:
        /* <DEDUP_REMOVED lines=11> */
.L_x_383:
[----:B------:R-:W-:Y:S05]  /*115d0*/  BSYNC B1 ;  /* 0x0000000000017941 */ /* 0x000fea0003800000 */
.L_x_382:
        /* <DEDUP_REMOVED lines=11> */
.L_x_385:
[----:B------:R-:W-:Y:S05]  /*11690*/  BSYNC B1 ;  /* 0x0000000000017941 */ /* 0x000fea0003800000 */
.L_x_384:
        /* <DEDUP_REMOVED lines=10> */
.L_x_387:
[----:B------:R-:W-:Y:S05]  /*11740*/  BSYNC B1 ;  /* 0x0000000000017941 */ /* 0x000fea0003800000 */
.L_x_386:
        /* <DEDUP_REMOVED lines=11> */
.L_x_389:
[----:B------:R-:W-:Y:S05]  /*11800*/  BSYNC B1 ;  /* 0x0000000000017941 */ /* 0x000fea0003800000 */
.L_x_388:
        /* <DEDUP_REMOVED lines=10> */
.L_x_391:
[----:B------:R-:W-:Y:S05]  /*118b0*/  BSYNC B1 ;  /* 0x0000000000017941 */ /* 0x000fea0003800000 */
.L_x_390:
[----:B------:R-:W2:Y:S01]  /*118c0*/  LDL.LU R218, [R1+0x154] ;  /* 0x0001540001da7983 */ /* 0x000ea20000300800 */
[----:B-----5:R-:W-:Y:S01]  /*118d0*/  IMAD.U32 R217, R216, 0x10000, RZ ;  /* 0x00010000d8d97824 */ /* 0x020fe200078e00ff */
        /* <DEDUP_REMOVED lines=8> */
.L_x_393:
[----:B------:R-:W-:Y:S05]  /*11960*/  BSYNC B1 ;  /* 0x0000000000017941 */ /* 0x000fea0003800000 */
.L_x_392:
[----:B------:R-:W3:Y:S01]  /*11970*/  LDL.LU R218, [R1+0x158] ;  /* 0x0001580001da7983 */ /* 0x000ee20000300800 */
[----:B--2--5:R-:W-:Y:S01]  /*11980*/  IMAD.U32 R217, R216, 0x10000, RZ ;  /* 0x00010000d8d97824 */ /* 0x024fe200078e00ff */
        /* <DEDUP_REMOVED lines=8> */
.L_x_395:
[----:B------:R-:W-:Y:S05]  /*11a10*/  BSYNC B1 ;  /* 0x0000000000017941 */ /* 0x000fea0003800000 */
.L_x_394:
[----:B------:R-:W4:Y:S01]  /*11a20*/  LDL.LU R218, [R1+0x15c] ;  /* 0x00015c0001da7983 */ /* 0x000f220000300800 */
[----:B--2--5:R-:W-:Y:S01]  /*11a30*/  IMAD.U32 R217, R216, 0x10000, RZ ;  /* 0x00010000d8d97824 */ /* 0x024fe200078e00ff */
[----:B------:R-:W-:Y:S01]  /*11a40*/  ISETP.GT.AND P5, PT, R0, 0x80, P3 ;  /* 0x000000800000780c */ /* 0x000fe20001fa4270 */
[----:B------:R-:W-:Y:S02]  /*11a50*/  BSSY B1, `(.L_x_396) ;  /* 0x0000007000017945 */ /* 0x000fe40003800000 */
[----:B------:R-:W-:-:S04]  /*11a60*/  FMUL R217, R217, R16 ;  /* 0x00000010d9d97220 */ /* 0x000fc80000400000 */
[----:B----4-:R-:W-:-:S05]  /*11a70*/  FFMA R217, R218, R2, R217 ;  /* 0x00000002dad97223 */ /* 0x010fca00000000d9 */
[----:B------:R-:W-:-:S05]  /*11a80*/  F2FP.BF16.F32.PACK_AB R217, RZ, R217 ;  /* 0x000000d9ffd9723e */ /* 0x000fca00000010ff */
[----:B------:R2:W-:Y:S01]  /*11a90*/  @P4 STG.E.U16 desc[UR36][R20.64+0x152], R217 ;  /* 0x000152d914004986 */ /* 0x0005e2000c101524 */
[----:B------:R-:W-:Y:S05]  /*11aa0*/  @!P5 BRA `(.L_x_397) ;  /* 0x000000000004d947 */ /* 0x000fea0003800000 */
[----:B------:R4:W5:Y:S02]  /*11ab0*/  LDG.E.LTC128B.U16 R216, desc[UR36][R10.64+0x160] ;  /* 0x000160240ad87981 */ /* 0x000964000c1e1520 */
.L_x_397:
[----:B------:R-:W-:Y:S05]  /*11ac0*/  BSYNC B1 ;  /* 0x0000000000017941 */ /* 0x000fea0003800000 */
.L_x_396:
        /* <DEDUP_REMOVED lines=10> */
.L_x_399:
[----:B------:R-:W-:Y:S05]  /*11b70*/  BSYNC B1 ;  /* 0x0000000000017941 */ /* 0x000fea0003800000 */
.L_x_398:
        /* <DEDUP_REMOVED lines=10> */
.L_x_401:
[----:B------:R-:W-:Y:S05]  /*11c20*/  BSYNC B1 ;  /* 0x0000000000017941 */ /* 0x000fea0003800000 */
.L_x_400:
        /* <DEDUP_REMOVED lines=10> */
.L_x_403:
[----:B------:R-:W-:Y:S05]  /*11cd0*/  BSYNC B1 ;  /* 0x0000000000017941 */ /* 0x000fea0003800000 */
.L_x_402:
        /* <DEDUP_REMOVED lines=10> */
.L_x_405:
[----:B------:R-:W-:Y:S05]  /*11d80*/  BSYNC B1 ;  /* 0x0000000000017941 */ /* 0x000fea0003800000 */
.L_x_404:
        /* <DEDUP_REMOVED lines=10> */
.L_x_407:
[----:B------:R-:W-:Y:S05]  /*11e30*/  BSYNC B1 ;  /* 0x0000000000017941 */ /* 0x000fea0003800000 */
.L_x_406:
        /* <DEDUP_REMOVED lines=10> */
.L_x_409:
[----:B------:R-:W-:Y:S05]  /*11ee0*/  BSYNC B1 ;  /* 0x0000000000017941 */ /* 0x000fea0003800000 */
.L_x_408:
        /* <DEDUP_REMOVED lines=10> */
.L_x_411:
[----:B------:R-:W-:Y:S05]  /*11f90*/  BSYNC B1 ;  /* 0x0000000000017941 */ /* 0x000fea0003800000 */
.L_x_410:
[----:B------:R-:W4:Y:S01]  /*11fa0*/  LDL.LU R218, [R1+0x17c] ;  /* 0x00017c0001da7983 */ /* 0x000f220000300800 */
[----:B--2--5:R-:W-:Y:S01]  /*11fb0*/  IMAD.U32 R217, R216, 0x10000, RZ ;  /* 0x00010000d8d97824 */ /* 0x024fe200078e00ff */
        /* <DEDUP_REMOVED lines=11> */
.L_x_413:
[----:B------:R-:W-:Y:S05]  /*12070*/  BSYNC B1 ;  /* 0x0000000000017941 */ /* 0x000fea0003800000 */
.L_x_412:
[----:B--2--5:R-:W-:Y:S01]  /*12080*/  IMAD.U32 R21, R216, 0x10000, RZ ;  /* 0x00010000d8157824 */ /* 0x024fe200078e00ff */
[----:B------:R-:W-:Y:S01]  /*12090*/  ISETP.GT.AND P2, PT, R3, 0xc1, PT ;  /* 0x000000c10300780c */ /* 0x000fe20003f44270 */
[----:B------:R-:W-:Y:S01]  /*120a0*/  BSSY B1, `(.L_x_414) ;  /* 0x000000a000017945 */ /* 0x000fe20003800000 */
[----:B------:R-:W-:Y:S01]  /*120b0*/  LOP3.LUT R17, R17, 0xfffffffd, RZ, 0xc0, !PT ;  /* 0xfffffffd11117812 */ /* 0x000fe200078ec0ff */
[----:B------:R-:W-:Y:S01]  /*120c0*/  FMUL R21, R21, R16 ;  /* 0x0000001015157220 */ /* 0x000fe20000400000 */
[----:B------:R-:W-:-:S03]  /*120d0*/  ISETP.GT.AND P0, PT, R0, RZ, P2 ;  /* 0x000000ff0000720c */ /* 0x000fc60001704270 */
[----:B------:R-:W-:-:S05]  /*120e0*/  FFMA R21, R120, R2, R21 ;  /* 0x0000000278157223 */ /* 0x000fca0000000015 */
[----:B------:R-:W-:Y:S02]  /*120f0*/  F2FP.BF16.F32.PACK_AB R21, RZ, R21 ;  /* 0x00000015ff15723e */ /* 0x000fe400000010ff */
[----:B------:R-:W-:-:S03]  /*12100*/  @P2 LOP3.LUT R17, R17, 0x2, RZ, 0xfc, !PT ;  /* 0x0000000211112812 */ /* 0x000fc600078efcff */
[----:B------:R2:W-:Y:S01]  /*12110*/  @P1 STG.E.U16 desc[UR36][R4.64+0x180], R21 ;  /* 0x0001801504001986 */ /* 0x0005e2000c101524 */
[----:B------:R-:W-:Y:S05]  /*12120*/  @!P0 BRA `(.L_x_415) ;  /* 0x0000000000048947 */ /* 0x000fea0003800000 */
[----:B------:R0:W5:Y:S02]  /*12130*/  LDG.E.LTC128B.U16 R216, desc[UR36][R14.64+0x182] ;  /* 0x000182240ed87981 */ /* 0x000164000c1e1520 */
.L_x_415:
[----:B------:R-:W-:Y:S05]  /*12140*/  BSYNC B1 ;  /* 0x0000000000017941 */ /* 0x000fea0003800000 */
.L_x_414:
[----:B--2--5:R-:W-:Y:S01]  /*12150*/  IMAD.U32 R21, R216, 0x10000, RZ ;  /* 0x00010000d8157824 */ /* 0x024fe200078e00ff */
[----:B------:R-:W-:Y:S01]  /*12160*/  ISETP.GT.AND P1, PT, R0, 0x8, P3 ;  /* 0x000000080000780c */ /* 0x000fe20001f24270 */
[----:B------:R-:W-:Y:S02]  /*12170*/  BSSY B1, `(.L_x_416) ;  /* 0x0000007000017945 */ /* 0x000fe40003800000 */
[----:B------:R-:W-:-:S04]  /*12180*/  FMUL R20, R21, R16 ;  /* 0x0000001015147220 */ /* 0x000fc80000400000 */
[----:B------:R-:W-:-:S05]  /*12190*/  FFMA R20, R121, R2, R20 ;  /* 0x0000000279147223 */ /* 0x000fca0000000014 */
[----:B------:R-:W-:-:S05]  /*121a0*/  F2FP.BF16.F32.PACK_AB R20, RZ, R20 ;  /* 0x00000014ff14723e */ /* 0x000fca00000010ff */
[----:B------:R2:W-:Y:S01]  /*121b0*/  @P0 STG.E.U16 desc[UR36][R4.64+0x182], R20 ;  /* 0x0001821404000986 */ /* 0x0005e2000c101524 */
[----:B------:R-:W-:Y:S05]  /*121c0*/  @!P1 BRA `(.L_x_417) ;  /* 0x0000000000049947 */ /* 0x000fea0003800000 */
[----:B------:R0:W5:Y:S02]  /*121d0*/  LDG.E.LTC128B.U16 R216, desc[UR36][R12.64+0x180] ;  /* 0x000180240cd87981 */ /* 0x000164000c1e1520 */
.L_x_417:
[----:B------:R-:W-:Y:S05]  /*121e0*/  BSYNC B1 ;  /* 0x0000000000017941 */ /* 0x000fea0003800000 */
.L_x_416:
[----:B-----5:R-:W-:Y:S01]  /*121f0*/  IMAD.U32 R21, R216, 0x10000, RZ ;  /* 0x00010000d8157824 */ /* 0x020fe200078e00ff */
        /* <DEDUP_REMOVED lines=8> */
.L_x_419:
[----:B------:R-:W-:Y:S05]  /*12280*/  BSYNC B1 ;  /* 0x0000000000017941 */ /* 0x000fea0003800000 */
.L_x_418:
[----:B0----5:R-:W-:Y:S01]  /*12290*/  IMAD.U32 R21, R216, 0x10000, RZ ;  /* 0x00010000d8157824 */ /* 0x021fe200078e00ff */
[----:B------:R-:W-:Y:S01]  /*122a0*/  ISETP.GT.AND P2, PT, R3, 0xc8, PT ;  /* 0x000000c80300780c */ /* 0x000fe20003f44270 */
[----:B------:R-:W-:Y:S01]  /*122b0*/  BSSY B1, `(.L_x_420) ;  /* 0x000000a000017945 */ /* 0x000fe20003800000 */
[----:B------:R-:W-:Y:S01]  /*122c0*/  LOP3.LUT R17, R17, 0xfffffffb, RZ, 0xc0, !PT ;  /* 0xfffffffb11117812 */ /* 0x000fe200078ec0ff */
[----:B--2---:R-:W-:Y:S01]  /*122d0*/  FMUL R20, R21, R16 ;  /* 0x0000001015147220 */ /* 0x004fe20000400000 */
[----:B------:R-:W-:-:S03]  /*122e0*/  ISETP.GT.AND P1, PT, R0, RZ, P2 ;  /* 0x000000ff0000720c */ /* 0x000fc60001724270 */
[----:B------:R-:W-:-:S05]  /*122f0*/  FFMA R20, R123, R2, R20 ;  /* 0x000000027b147223 */ /* 0x000fca0000000014 */
[----:B------:R-:W-:Y:S02]  /*12300*/  F2FP.BF16.F32.PACK_AB R20, RZ, R20 ;  /* 0x00000014ff14723e */ /* 0x000fe400000010ff */
[----:B------:R-:W-:-:S03]  /*12310*/  @P2 LOP3.LUT R17, R17, 0x4, RZ, 0xfc, !PT ;  /* 0x0000000411112812 */ /* 0x000fc600078efcff */
[----:B------:R0:W-:Y:S01]  /*12320*/  @P0 STG.E.U16 desc[UR36][R6.64+0x182], R20 ;  /* 0x0001821406000986 */ /* 0x0001e2000c101524 */
[----:B------:R-:W-:Y:S05]  /*12330*/  @!P1 BRA `(.L_x_421) ;  /* 0x0000000000049947 */ /* 0x000fea0003800000 */
[----:B------:R2:W5:Y:S02]  /*12340*/  LDG.E.LTC128B.U16 R216, desc[UR36][R14.64+0x190] ;  /* 0x000190240ed87981 */ /* 0x000564000c1e1520 */
.L_x_421:
[----:B------:R-:W-:Y:S05]  /*12350*/  BSYNC B1 ;  /* 0x0000000000017941 */ /* 0x000fea0003800000 */
.L_x_420:
[----:B-----5:R-:W-:Y:S01]  /*12360*/  IMAD.U32 R21, R216, 0x10000, RZ ;  /* 0x00010000d8157824 */ /* 0x020fe200078e00ff */
        /* <DEDUP_REMOVED lines=11> */
.L_x_423:
[----:B------:R-:W-:Y:S05]  /*12420*/  BSYNC B1 ;  /* 0x0000000000017941 */ /* 0x000fea0003800000 */
.L_x_422:
[----:B0----5:R-:W-:Y:S01]  /*12430*/  IMAD.U32 R21, R216, 0x10000, RZ ;  /* 0x00010000d8157824 */ /* 0x021fe200078e00ff */
        /* <DEDUP_REMOVED lines=8> */
.L_x_425:
[----:B------:R-:W-:Y:S05]  /*124c0*/  BSYNC B1 ;  /* 0x0000000000017941 */ /* 0x000fea0003800000 */
.L_x_424:
        /* <DEDUP_REMOVED lines=9> */
.L_x_427:
[----:B------:R-:W-:Y:S05]  /*12560*/  BSYNC B1 ;  /* 0x0000000000017941 */ /* 0x000fea0003800000 */
.L_x_426:
[----:B0----5:R-:W-:Y:S01]  /*12570*/  IMAD.U32 R21, R216, 0x10000, RZ ;  /* 0x00010000d8157824 */ /* 0x021fe200078e00ff */
        /* <DEDUP_REMOVED lines=11> */
.L_x_429:
[----:B------:R-:W-:Y:S05]  /*12630*/  BSYNC B1 ;  /* 0x0000000000017941 */ /* 0x000fea0003800000 */
.L_x_428:
[----:B-----5:R-:W-:Y:S01]  /*12640*/  IMAD.U32 R21, R216, 0x10000, RZ ;  /* 0x00010000d8157824 */ /* 0x020fe200078e00ff */
[----:B------:R-:W-:Y:S01]  /*12650*/  ISETP.GT.AND P1, PT, R3, 0xd1, PT ;  /* 0x000000d10300780c */ /* 0x000fe20003f24270 */
[----:B------:R-:W-:Y:S01]  /*12660*/  BSSY B1, `(.L_x_430) ;  /* 0x000000a000017945 */ /* 0x000fe20003800000 */
[----:B------:R-:W-:Y:S01]  /*12670*/  LOP3.LUT R17, R17, 0xffffffbf, RZ, 0xc0, !PT ;  /* 0xffffffbf11117812 */ /* 0x000fe200078ec0ff */
[----:B------:R-:W-:-:S04]  /*12680*/  FMUL R21, R21, R16 ;  /* 0x0000001015157220 */ /* 0x000fc80000400000 */
[----:B------:R-:W-:-:S05]  /*12690*/  FFMA R21, R128, R2, R21 ;  /* 0x0000000280157223 */ /* 0x000fca0000000015 */
[----:B------:R-:W-:Y:S02]  /*126a0*/  F2FP.BF16.F32.PACK_AB R21, RZ, R21 ;  /* 0x00000015ff15723e */ /* 0x000fe400000010ff */
[----:B------:R-:W-:-:S03]  /*126b0*/  @P1 LOP3.LUT R17, R17, 0x40, RZ, 0xfc, !PT ;  /* 0x0000004011111812 */ /* 0x000fc600078efcff */
[----:B------:R0:W-:Y:S01]  /*126c0*/  @P0 STG.E.U16 desc[UR36][R4.64+0x1a0], R21 ;  /* 0x0001a01504000986 */ /* 0x0001e2000c101524 */
[----:B------:R-:W-:-:S13]  /*126d0*/  ISETP.GT.AND P0, PT, R0, RZ, P1 ;  /* 0x000000ff0000720c */ /* 0x000fda0000f04270 */
[----:B0-----:R-:W-:Y:S05]  /*126e0*/  @!P0 BRA `(.L_x_431) ;  /* 0x0000000000048947 */ /* 0x001fea0003800000 */
[----:B------:R0:W5:Y:S02]  /*126f0*/  LDG.E.LTC128B.U16 R216, desc[UR36][R14.64+0x1a2] ;  /* 0x0001a2240ed87981 */ /* 0x000164000c1e1520 */
.L_x_431:
[----:B------:R-:W-:Y:S05]  /*12700*/  BSYNC B1 ;  /* 0x0000000000017941 */ /* 0x000fea0003800000 */
.L_x_430:
[----:B-----5:R-:W-:Y:S01]  /*12710*/  IMAD.U32 R21, R216, 0x10000, RZ ;  /* 0x00010000d8157824 */ /* 0x020fe200078e00ff */
[----:B------:R-:W-:Y:S03]  /*12720*/  BSSY B1, `(.L_x_432) ;  /* 0x0000008000017945 */ /* 0x000fe60003800000 */
[----:B------:R-:W-:-:S04]  /*12730*/  FMUL R20, R21, R16 ;  /* 0x0000001015147220 */ /* 0x000fc80000400000 */
[----:B------:R-:W-:-:S05]  /*12740*/  FFMA R20, R129, R2, R20 ;  /* 0x0000000281147223 */ /* 0x000fca0000000014 */
[----:B------:R-:W-:-:S05]  /*12750*/  F2FP.BF16.F32.PACK_AB R20, RZ, R20 ;  /* 0x00000014ff14723e */ /* 0x000fca00000010ff */
[----:B------:R0:W-:Y:S01]  /*12760*/  @P0 STG.E.U16 desc[UR36][R4.64+0x1a2], R20 ;  /* 0x0001a21404000986 */ /* 0x0001e2000c101524 */
[----:B------:R-:W-:-:S13]  /*12770*/  ISETP.GT.AND P0, PT, R0, 0x8, P2 ;  /* 0x000000080000780c */ /* 0x000fda0001704270 */
[----:B0-----:R-:W-:Y:S05]  /*12780*/  @!P0 BRA `(.L_x_433) ;  /* 0x0000000000048947 */ /* 0x001fea0003800000 */
[----:B------:R0:W5:Y:S02]  /*12790*/  LDG.E.LTC128B.U16 R216, desc[UR36][R12.64+0x1a0] ;  /* 0x0001a0240cd87981 */ /* 0x000164000c1e1520 */
.L_x_433:
[----:B------:R-:W-:Y:S05]  /*127a0*/  BSYNC B1 ;  /* 0x0000000000017941 */ /* 0x000fea0003800000 */
.L_x_432:
        /* <DEDUP_REMOVED lines=9> */
.L_x_435:
[----:B------:R-:W-:Y:S05]  /*12840*/  BSYNC B1 ;  /* 0x0000000000017941 */ /* 0x000fea0003800000 */
.L_x_434:
[----:B-----5:R-:W-:Y:S01]  /*12850*/  IMAD.U32 R21, R216, 0x10000, RZ ;  /* 0x00010000d8157824 */ /* 0x020fe200078e00ff */
[----:B------:R-:W-:Y:S01]  /*12860*/  ISETP.GT.AND P2, PT, R3, 0xd8, PT ;  /* 0x000000d80300780c */ /* 0x000fe20003f44270 */
[----:B------:R-:W-:Y:S01]  /*12870*/  BSSY B1, `(.L_x_436) ;  /* 0x000000d000017945 */ /* 0x000fe20003800000 */
[----:B------:R-:W-:Y:S01]  /*12880*/  LOP3.LUT R22, R22, 0xfffffbff, RZ, 0xc0, !PT ;  /* 0xfffffbff16167812 */ /* 0x000fe200078ec0ff */
[----:B------:R-:W-:-:S04]  /*12890*/  FMUL R20, R21, R16 ;  /* 0x0000001015147220 */ /* 0x000fc80000400000 */
[----:B------:R-:W-:-:S05]  /*128a0*/  FFMA R20, R131, R2, R20 ;  /* 0x0000000283147223 */ /* 0x000fca0000000014 */
[----:B------:R-:W-:Y:S02]  /*128b0*/  F2FP.BF16.F32.PACK_AB R20, RZ, R20 ;  /* 0x00000014ff14723e */ /* 0x000fe400000010ff */
[----:B------:R-:W-:Y:S02]  /*128c0*/  @P2 LOP3.LUT R22, R22, 0x400, RZ, 0xfc, !PT ;  /* 0x0000040016162812 */ /* 0x000fe400078efcff */
[----:B------:R-:W-:-:S05]  /*128d0*/  PRMT R21, R20, 0x7610, R21 ;  /* 0x0000761014157816 */ /* 0x000fca0000000015 */
[----:B------:R1:W-:Y:S01]  /*128e0*/  @P0 STG.E.U16 desc[UR36][R6.64+0x1a2], R21 ;  /* 0x0001a21506000986 */ /* 0x0003e2000c101524 */
[----:B------:R-:W-:-:S05]  /*128f0*/  IADD3 R20, P0, R229, R18, RZ ;  /* 0x00000012e5147210 */ /* 0x000fca0007f1e0ff */
[----:B-1----:R-:W-:Y:S01]  /*12900*/  IMAD.X R21, R228, 0x1, R19, P0 ;  /* 0x00000001e4157824 */ /* 0x002fe200000e0613 */
[----:B------:R-:W-:-:S13]  /*12910*/  ISETP.GT.AND P0, PT, R0, RZ, P2 ;  /* 0x000000ff0000720c */ /* 0x000fda0001704270 */
[----:B------:R-:W-:Y:S05]  /*12920*/  @!P0 BRA `(.L_x_437) ;  /* 0x0000000000048947 */ /* 0x000fea0003800000 */
[----:B------:R1:W5:Y:S02]  /*12930*/  LDG.E.LTC128B.U16 R216, desc[UR36][R14.64+0x1b0] ;  /* 0x0001b0240ed87981 */ /* 0x000364000c1e1520 */
.L_x_437:
[----:B------:R-:W-:Y:S05]  /*12940*/  BSYNC B1 ;  /* 0x0000000000017941 */ /* 0x000fea0003800000 */
.L_x_436:
        /* <DEDUP_REMOVED lines=12> */
.L_x_439:
[----:B------:R-:W-:Y:S05]  /*12a10*/  BSYNC B1 ;  /* 0x0000000000017941 */ /* 0x000fea0003800000 */
.L_x_438:
        /* <DEDUP_REMOVED lines=9> */
.L_x_441:
[----:B------:R-:W-:Y:S05]  /*12ab0*/  BSYNC B1 ;  /* 0x0000000000017941 */ /* 0x000fea0003800000 */
.L_x_440:
        /* <DEDUP_REMOVED lines=9> */
.L_x_443:
[----:B------:R-:W-:Y:S05]  /*12b50*/  BSYNC B1 ;  /* 0x0000000000017941 */ /* 0x000fea0003800000 */
.L_x_442:
        /* <DEDUP_REMOVED lines=12> */
.L_x_445:
[----:B------:R-:W-:Y:S05]  /*12c20*/  BSYNC B1 ;  /* 0x0000000000017941 */ /* 0x000fea0003800000 */
.L_x_444:
        /* <DEDUP_REMOVED lines=12> */
.L_x_447:
[----:B------:R-:W-:Y:S05]  /*12cf0*/  BSYNC B1 ;  /* 0x0000000000017941 */ /* 0x000fea0003800000 */
.L_x_446:
        /* <DEDUP_REMOVED lines=9> */
.L_x_449:
[----:B------:R-:W-:Y:S05]  /*12d90*/  BSYNC B1 ;  /* 0x0000000000017941 */ /* 0x000fea0003800000 */
.L_x_448:
        /* <DEDUP_REMOVED lines=9> */
.L_x_451:
[----:B------:R-:W-:Y:S05]  /*12e30*/  BSYNC B1 ;  /* 0x0000000000017941 */ /* 0x000fea0003800000 */
.L_x_450:
        /* <DEDUP_REMOVED lines=12> */
.L_x_453:
[----:B------:R-:W-:Y:S05]  /*12f00*/  BSYNC B1 ;  /* 0x0000000000017941 */ /* 0x000fea0003800000 */
.L_x_452:
        /* <DEDUP_REMOVED lines=12> */
.L_x_455:
[----:B------:R-:W-:Y:S05]  /*12fd0*/  BSYNC B1 ;  /* 0x0000000000017941 */ /* 0x000fea0003800000 */
.L_x_454:
        /* <DEDUP_REMOVED lines=9> */
.L_x_457:
[----:B------:R-:W-:Y:S05]  /*13070*/  BSYNC B1 ;  /* 0x0000000000017941 */ /* 0x000fea0003800000 */
.L_x_456:
        /* <DEDUP_REMOVED lines=9> */
.L_x_459:
[----:B------:R-:W-:Y:S05]  /*13110*/  BSYNC B1 ;  /* 0x0000000000017941 */ /* 0x000fea0003800000 */
.L_x_458:
        /* <DEDUP_REMOVED lines=12> */
.L_x_461:
[----:B------:R-:W-:Y:S05]  /*131e0*/  BSYNC B1 ;  /* 0x0000000000017941 */ /* 0x000fea0003800000 */
.L_x_460:
        /* <DEDUP_REMOVED lines=12> */
.L_x_463:
[----:B------:R-:W-:Y:S05]  /*132b0*/  BSYNC B1 ;  /* 0x0000000000017941 */ /* 0x000fea0003800000 */
.L_x_462:
        /* <DEDUP_REMOVED lines=9> */
.L_x_465:
[----:B------:R-:W-:Y:S05]  /*13350*/  BSYNC B1 ;  /* 0x0000000000017941 */ /* 0x000fea0003800000 */
.L_x_464:
        /* <DEDUP_REMOVED lines=9> */
.L_x_467:
[----:B------:R-:W-:Y:S05]  /*133f0*/  BSYNC B1 ;  /* 0x0000000000017941 */ /* 0x000fea0003800000 */
.L_x_466:
        /* <DEDUP_REMOVED lines=12> */
.L_x_469:
[----:B------:R-:W-:Y:S05]  /*134c0*/  BSYNC B1 ;  /* 0x0000000000017941 */ /* 0x000fea0003800000 */
.L_x_468:
        /* <DEDUP_REMOVED lines=12> */
.L_x_471:
[----:B------:R-:W-:Y:S05]  /*13590*/  BSYNC B1 ;  /* 0x0000000000017941 */ /* 0x000fea0003800000 */
.L_x_470:
        /* <DEDUP_REMOVED lines=9> */
.L_x_473:
[----:B------:R-:W-:Y:S05]  /*13630*/  BSYNC B1 ;  /* 0x0000000000017941 */ /* 0x000fea0003800000 */
.L_x_472:
        /* <DEDUP_REMOVED lines=9> */
.L_x_475:
[----:B------:R-:W-:Y:S05]  /*136d0*/  BSYNC B1 ;  /* 0x0000000000017941 */ /* 0x000fea0003800000 */
.L_x_474:
[----:B-----5:R-:W-:Y:S01]  /*136e0*/  IMAD.U32 R121, R216, 0x10000, RZ ;  /* 0x00010000d8797824 */ /* 0x020fe200078e00ff */
[----:B------:R-:W-:Y:S01]  /*136f0*/  ISETP.GT.AND P2, PT, R3, 0x100, PT ;  /* 0x000001000300780c */ /* 0x000fe20003f44270 */
[----:B------:R-:W-:Y:S02]  /*13700*/  BSSY B1, `(.L_x_476) ;  /* 0x0000009000017945 */ /* 0x000fe40003800000 */
[----:B------:R-:W-:-:S04]  /*13710*/  FMUL R120, R121, R16 ;  /* 0x0000001079787220 */ /* 0x000fc80000400000 */
[----:B------:R-:W-:-:S05]  /*13720*/  FFMA R120, R151, R2, R120 ;  /* 0x0000000297787223 */ /* 0x000fca0000000078 */
[----:B------:R-:W-:-:S05]  /*13730*/  F2FP.BF16.F32.PACK_AB R120, RZ, R120 ;  /* 0x00000078ff78723e */ /* 0x000fca00000010ff */
[----:B------:R1:W-:Y:S01]  /*13740*/  @P0 STG.E.U16 desc[UR36][R6.64+0x1f2], R120 ;  /* 0x0001f27806000986 */ /* 0x0003e2000c101524 */
[----:B------:R-:W-:Y:S02]  /*13750*/  ISETP.GT.AND P0, PT, R0, RZ, P2 ;  /* 0x000000ff0000720c */ /* 0x000fe40001704270 */
[----:B-1----:R-:W-:-:S11]  /*13760*/  P2R R120, PR, RZ, 0x4 ;  /* 0x00000004ff787803 */ /* 0x002fd60000000000 */
[----:B------:R-:W-:Y:S05]  /*13770*/  @!P0 BRA `(.L_x_477) ;  /* 0x0000000000048947 */ /* 0x000fea0003800000 */
[----:B------:R1:W5:Y:S02]  /*13780*/  LDG.E.LTC128B.U16 R216, desc[UR36][R14.64+0x200] ;  /* 0x000200240ed87981 */ /* 0x000364000c1e1520 */
.L_x_477:
[----:B------:R-:W-:Y:S05]  /*13790*/  BSYNC B1 ;  /* 0x0000000000017941 */ /* 0x000fea0003800000 */
.L_x_476:
        /* <DEDUP_REMOVED lines=8> */
[----:B0-----:R-:W-:-:S11]  /*13820*/  P2R R121, PR, RZ, 0x2 ;  /* 0x00000002ff797803 */ /* 0x001fd60000000000 */
[----:B------:R-:W-:Y:S05]  /*13830*/  @!P0 BRA `(.L_x_479) ;  /* 0x0000000000048947 */ /* 0x000fea0003800000 */
[----:B------:R0:W5:Y:S02]  /*13840*/  LDG.E.LTC128B.U16 R216, desc[UR36][R14.64+0x202] ;  /* 0x000202240ed87981 */ /* 0x000164000c1e1520 */
.L_x_479:
[----:B------:R-:W-:Y:S05]  /*13850*/  BSYNC B1 ;  /* 0x0000000000017941 */ /* 0x000fea0003800000 */
.L_x_478:
        /* <DEDUP_REMOVED lines=9> */
.L_x_481:
[----:B------:R-:W-:Y:S05]  /*138f0*/  BSYNC B1 ;  /* 0x0000000000017941 */ /* 0x000fea0003800000 */
.L_x_480:
        /* <DEDUP_REMOVED lines=9> */
.L_x_483:
[----:B------:R-:W-:Y:S05]  /*13990*/  BSYNC B1 ;  /* 0x0000000000017941 */ /* 0x000fea0003800000 */
.L_x_482:
        /* <DEDUP_REMOVED lines=11> */
.L_x_485:
[----:B------:R-:W-:Y:S05]  /*13a50*/  BSYNC B1 ;  /* 0x0000000000017941 */ /* 0x000fea0003800000 */
.L_x_484:
        /* <DEDUP_REMOVED lines=11> */
.L_x_487:
[----:B------:R-:W-:Y:S05]  /*13b10*/  BSYNC B1 ;  /* 0x0000000000017941 */ /* 0x000fea0003800000 */
.L_x_486:
        /* <DEDUP_REMOVED lines=9> */
.L_x_489:
[----:B------:R-:W-:Y:S05]  /*13bb0*/  BSYNC B1 ;  /* 0x0000000000017941 */ /* 0x000fea0003800000 */
.L_x_488:
        /* <DEDUP_REMOVED lines=9> */
.L_x_491:
[----:B------:R-:W-:Y:S05]  /*13c50*/  BSYNC B1 ;  /* 0x0000000000017941 */ /* 0x000fea0003800000 */
.L_x_490:
        /* <DEDUP_REMOVED lines=11> */
.L_x_493:
[----:B------:R-:W-:Y:S05]  /*13d10*/  BSYNC B1 ;  /* 0x0000000000017941 */ /* 0x000fea0003800000 */
.L_x_492:
        /* <DEDUP_REMOVED lines=11> */
.L_x_495:
[----:B------:R-:W-:Y:S05]  /*13dd0*/  BSYNC B1 ;  /* 0x0000000000017941 */ /* 0x000fea0003800000 */
.L_x_494:
        /* <DEDUP_REMOVED lines=9> */
.L_x_497:
[----:B------:R-:W-:Y:S05]  /*13e70*/  BSYNC B1 ;  /* 0x0000000000017941 */ /* 0x000fea0003800000 */
.L_x_496:
        /* <DEDUP_REMOVED lines=9> */
.L_x_499:
[----:B------:R-:W-:Y:S05]  /*13f10*/  BSYNC B1 ;  /* 0x0000000000017941 */ /* 0x000fea0003800000 */
.L_x_498:
        /* <DEDUP_REMOVED lines=11> */
.L_x_501:
[----:B------:R-:W-:Y:S05]  /*13fd0*/  BSYNC B1 ;  /* 0x0000000000017941 */ /* 0x000fea0003800000 */
.L_x_500:
        /* <DEDUP_REMOVED lines=11> */
.L_x_503:
[----:B------:R-:W-:Y:S05]  /*14090*/  BSYNC B1 ;  /* 0x0000000000017941 */ /* 0x000fea0003800000 */
.L_x_502:
        /* <DEDUP_REMOVED lines=9> */
.L_x_505:
[----:B------:R-:W-:Y:S05]  /*14130*/  BSYNC B1 ;  /* 0x0000000000017941 */ /* 0x000fea0003800000 */
.L_x_504:
        /* <DEDUP_REMOVED lines=9> */
.L_x_507:
[----:B------:R-:W-:Y:S05]  /*141d0*/  BSYNC B1 ;  /* 0x0000000000017941 */ /* 0x000fea0003800000 */
.L_x_506:
        /* <DEDUP_REMOVED lines=11> */
.L_x_509:
[----:B------:R-:W-:Y:S05]  /*14290*/  BSYNC B1 ;  /* 0x0000000000017941 */ /* 0x000fea0003800000 */
.L_x_508:
        /* <DEDUP_REMOVED lines=11> */
.L_x_511:
[----:B------:R-:W-:Y:S05]  /*14350*/  BSYNC B1 ;  /* 0x0000000000017941 */ /* 0x000fea0003800000 */
.L_x_510:
        /* <DEDUP_REMOVED lines=9> */
.L_x_513:
[----:B------:R-:W-:Y:S05]  /*143f0*/  BSYNC B1 ;  /* 0x0000000000017941 */ /* 0x000fea0003800000 */
.L_x_512:
        /* <DEDUP_REMOVED lines=9> */
.L_x_515:
[----:B------:R-:W-:Y:S05]  /*14490*/  BSYNC B1 ;  /* 0x0000000000017941 */ /* 0x000fea0003800000 */
.L_x_514:
        /* <DEDUP_REMOVED lines=11> */
.L_x_517:
[----:B------:R-:W-:Y:S05]  /*14550*/  BSYNC B1 ;  /* 0x0000000000017941 */ /* 0x000fea0003800000 */
.L_x_516:
        /* <DEDUP_REMOVED lines=11> */
.L_x_519:
[----:B------:R-:W-:Y:S05]  /*14610*/  BSYNC B1 ;  /* 0x0000000000017941 */ /* 0x000fea0003800000 */
.L_x_518:
        /* <DEDUP_REMOVED lines=9> */
.L_x_521:
[----:B------:R-:W-:Y:S05]  /*146b0*/  BSYNC B1 ;  /* 0x0000000000017941 */ /* 0x000fea0003800000 */
.L_x_520:
        /* <DEDUP_REMOVED lines=9> */
.L_x_523:
[----:B------:R-:W-:Y:S05]  /*14750*/  BSYNC B1 ;  /* 0x0000000000017941 */ /* 0x000fea0003800000 */
.L_x_522:
        /* <DEDUP_REMOVED lines=11> */
.L_x_525:
[----:B------:R-:W-:Y:S05]  /*14810*/  BSYNC B1 ;  /* 0x0000000000017941 */ /* 0x000fea0003800000 */
.L_x_524:
        /* <DEDUP_REMOVED lines=11> */
.L_x_527:
[----:B------:R-:W-:Y:S05]  /*148d0*/  BSYNC B1 ;  /* 0x0000000000017941 */ /* 0x000fea0003800000 */
.L_x_526:
        /* <DEDUP_REMOVED lines=9> */
.L_x_529:
[----:B------:R-:W-:Y:S05]  /*14970*/  BSYNC B1 ;  /* 0x0000000000017941 */ /* 0x000fea0003800000 */
.L_x_528:
        /* <DEDUP_REMOVED lines=9> */
.L_x_531:
[----:B------:R-:W-:Y:S05]  /*14a10*/  BSYNC B1 ;  /* 0x0000000000017941 */ /* 0x000fea0003800000 */
.L_x_530:
        /* <DEDUP_REMOVED lines=11> */
.L_x_533:
[----:B------:R-:W-:Y:S05]  /*14ad0*/  BSYNC B1 ;  /* 0x0000000000017941 */ /* 0x000fea0003800000 */
.L_x_532:
        /* <DEDUP_REMOVED lines=11> */
.L_x_535:
[----:B------:R-:W-:Y:S05]  /*14b90*/  BSYNC B1 ;  /* 0x0000000000017941 */ /* 0x000fea0003800000 */
.L_x_534:
        /* <DEDUP_REMOVED lines=9> */
.L_x_537:
[----:B------:R-:W-:Y:S05]  /*14c30*/  BSYNC B1 ;  /* 0x0000000000017941 */ /* 0x000fea0003800000 */
.L_x_536:
        /* <DEDUP_REMOVED lines=9> */
.L_x_539:
[----:B------:R-:W-:Y:S05]  /*14cd0*/  BSYNC B1 ;  /* 0x0000000000017941 */ /* 0x000fea0003800000 */
.L_x_538:
        /* <DEDUP_REMOVED lines=11> */
.L_x_541:
[----:B------:R-:W-:Y:S05]  /*14d90*/  BSYNC B1 ;  /* 0x0000000000017941 */ /* 0x000fea0003800000 */
.L_x_540:
        /* <DEDUP_REMOVED lines=11> */
.L_x_543:
[----:B------:R-:W-:Y:S05]  /*14e50*/  BSYNC B1 ;  /* 0x0000000000017941 */ /* 0x000fea0003800000 */
.L_x_542:
        /* <DEDUP_REMOVED lines=9> */
.L_x_545:
[----:B------:R-:W-:Y:S05]  /*14ef0*/  BSYNC B1 ;  /* 0x0000000000017941 */ /* 0x000fea0003800000 */
.L_x_544:
        /* <DEDUP_REMOVED lines=9> */
.L_x_547:
[----:B------:R-:W-:Y:S05]  /*14f90*/  BSYNC B1 ;  /* 0x0000000000017941 */ /* 0x000fea0003800000 */
.L_x_546:
[----:B-----5:R-:W-:Y:S01]  /*14fa0*/  IMAD.U32 R139, R216, 0x10000, RZ ;  /* 0x00010000d88b7824 */ /* 0x020fe200078e00ff */
[----:B------:R-:W-:Y:S01]  /*14fb0*/  ISETP.GT.AND P2, PT, R3, 0x148, PT ;  /* 0x000001480300780c */ /* 0x000fe20003f44270 */
[----:B------:R-:W-:Y:S02]  /*14fc0*/  BSSY B1, `(.L_x_548) ;  /* 0x0000009000017945 */ /* 0x000fe40003800000 */
[----:B------:R-:W-:Y:S01]  /*14fd0*/  FMUL R138, R139, R16 ;  /* 0x000000108b8a7220 */ /* 0x000fe20000400000 */
[----:B------:R-:W-:-:S03]  /*14fe0*/  P2R R140, PR, RZ, 0x4 ;  /* 0x00000004ff8c7803 */ /* 0x000fc60000000000 */
[----:B------:R-:W-:-:S05]  /*14ff0*/  FFMA R138, R187, R2, R138 ;  /* 0x00000002bb8a7223 */ /* 0x000fca000000008a */
[----:B------:R-:W-:-:S05]  /*15000*/  F2FP.BF16.F32.PACK_AB R138, RZ, R138 ;  /* 0x0000008aff8a723e */ /* 0x000fca00000010ff */
[----:B------:R0:W-:Y:S01]  /*15010*/  @P0 STG.E.U16 desc[UR36][R6.64+0x282], R138 ;  /* 0x0002828a06000986 */ /* 0x0001e2000c101524 */
[----:B------:R-:W-:-:S13]  /*15020*/  ISETP.GT.AND P0, PT, R0, RZ, P2 ;  /* 0x000000ff0000720c */ /* 0x000fda0001704270 */
[----:B0-----:R-:W-:Y:S05]  /*15030*/  @!P0 BRA `(.L_x_549) ;  /* 0x0000000000048947 */ /* 0x001fea0003800000 */
[----:B------:R0:W5:Y:S02]  /*15040*/  LDG.E.LTC128B.U16 R216, desc[UR36][R14.64+0x290] ;  /* 0x000290240ed87981 */ /* 0x000164000c1e1520 */
.L_x_549:
[----:B------:R-:W-:Y:S05]  /*15050*/  BSYNC B1 ;  /* 0x0000000000017941 */ /* 0x000fea0003800000 */
.L_x_548:
        /* <DEDUP_REMOVED lines=11> */
.L_x_551:
[----:B------:R-:W-:Y:S05]  /*15110*/  BSYNC B1 ;  /* 0x0000000000017941 */ /* 0x000fea0003800000 */
.L_x_550:
        /* <DEDUP_REMOVED lines=9> */
.L_x_553:
[----:B------:R-:W-:Y:S05]  /*151b0*/  BSYNC B1 ;  /* 0x0000000000017941 */ /* 0x000fea0003800000 */
.L_x_552:
        /* <DEDUP_REMOVED lines=9> */
.L_x_555:
[----:B------:R-:W-:Y:S05]  /*15250*/  BSYNC B1 ;  /* 0x0000000000017941 */ /* 0x000fea0003800000 */
.L_x_554:
        /* <DEDUP_REMOVED lines=11> */
.L_x_557:
[----:B------:R-:W-:Y:S05]  /*15310*/  BSYNC B1 ;  /* 0x0000000000017941 */ /* 0x000fea0003800000 */
.L_x_556:
        /* <DEDUP_REMOVED lines=11> */
.L_x_559:
[----:B------:R-:W-:Y:S05]  /*153d0*/  BSYNC B1 ;  /* 0x0000000000017941 */ /* 0x000fea0003800000 */
.L_x_558:
        /* <DEDUP_REMOVED lines=9> */
.L_x_561:
[----:B------:R-:W-:Y:S05]  /*15470*/  BSYNC B1 ;  /* 0x0000000000017941 */ /* 0x000fea0003800000 */
.L_x_560:
        /* <DEDUP_REMOVED lines=9> */
.L_x_563:
[----:B------:R-:W-:Y:S05]  /*15510*/  BSYNC B1 ;  /* 0x0000000000017941 */ /* 0x000fea0003800000 */
.L_x_562:
        /* <DEDUP_REMOVED lines=11> */
.L_x_565:
[----:B------:R-:W-:Y:S05]  /*155d0*/  BSYNC B1 ;  /* 0x0000000000017941 */ /* 0x000fea0003800000 */
.L_x_564:
        /* <DEDUP_REMOVED lines=11> */
.L_x_567:
[----:B------:R-:W-:Y:S05]  /*15690*/  BSYNC B1 ;  /* 0x0000000000017941 */ /* 0x000fea0003800000 */
.L_x_566:
        /* <DEDUP_REMOVED lines=9> */
.L_x_569:
[----:B------:R-:W-:Y:S05]  /*15730*/  BSYNC B1 ;  /* 0x0000000000017941 */ /* 0x000fea0003800000 */
.L_x_568:
        /* <DEDUP_REMOVED lines=9> */
.L_x_571:
[----:B------:R-:W-:Y:S05]  /*157d0*/  BSYNC B1 ;  /* 0x0000000000017941 */ /* 0x000fea0003800000 */
.L_x_570:
        /* <DEDUP_REMOVED lines=11> */
.L_x_573:
[----:B------:R-:W-:Y:S05]  /*15890*/  BSYNC B1 ;  /* 0x0000000000017941 */ /* 0x000fea0003800000 */
.L_x_572:
        /* <DEDUP_REMOVED lines=11> */
.L_x_575:
[----:B------:R-:W-:Y:S05]  /*15950*/  BSYNC B1 ;  /* 0x0000000000017941 */ /* 0x000fea0003800000 */
.L_x_574:
        /* <DEDUP_REMOVED lines=9> */
.L_x_577:
[----:B------:R-:W-:Y:S05]  /*159f0*/  BSYNC B1 ;  /* 0x0000000000017941 */ /* 0x000fea0003800000 */
.L_x_576:
        /* <DEDUP_REMOVED lines=9> */
.L_x_579:
[----:B------:R-:W-:Y:S05]  /*15a90*/  BSYNC B1 ;  /* 0x0000000000017941 */ /* 0x000fea0003800000 */
.L_x_578:
[----:B-----5:R-:W-:Y:S01]  /*15aa0*/  IMAD.U32 R139, R216, 0x10000, RZ ;  /* 0x00010000d88b7824 */ /* 0x020fe200078e00ff */
[----:B------:R-:W-:Y:S01]  /*15ab0*/  ISETP.GT.AND P6, PT, R3, 0x168, PT ;  /* 0x000001680300780c */ /* 0x000fe20003fc4270 */
[----:B------:R-:W-:Y:S02]  /*15ac0*/  BSSY B1, `(.L_x_580) ;  /* 0x0000008000017945 */ /* 0x000fe40003800000 */
[----:B------:R-:W-:-:S04]  /*15ad0*/  FMUL R138, R139, R16 ;  /* 0x000000108b8a7220 */ /* 0x000fc80000400000 */
[----:B------:R-:W-:-:S05]  /*15ae0*/  FFMA R138, R203, R2, R138 ;  /* 0x00000002cb8a7223 */ /* 0x000fca000000008a */
[----:B------:R-:W-:-:S05]  /*15af0*/  F2FP.BF16.F32.PACK_AB R138, RZ, R138 ;  /* 0x0000008aff8a723e */ /* 0x000fca00000010ff */
[----:B------:R0:W-:Y:S01]  /*15b00*/  @P0 STG.E.U16 desc[UR36][R6.64+0x2c2], R138 ;  /* 0x0002c28a06000986 */ /* 0x0001e2000c101524 */
[----:B------:R-:W-:-:S13]  /*15b10*/  ISETP.GT.AND P0, PT, R0, RZ, P6 ;  /* 0x000000ff0000720c */ /* 0x000fda0003704270 */
[----:B0-----:R-:W-:Y:S05]  /*15b20*/  @!P0 BRA `(.L_x_581) ;  /* 0x0000000000048947 */ /* 0x001fea0003800000 */
[----:B------:R0:W5:Y:S02]  /*15b30*/  LDG.E.LTC128B.U16 R216, desc[UR36][R14.64+0x2d0] ;  /* 0x0002d0240ed87981 */ /* 0x000164000c1e1520 */
.L_x_581:
[----:B------:R-:W-:Y:S05]  /*15b40*/  BSYNC B1 ;  /* 0x0000000000017941 */ /* 0x000fea0003800000 */
.L_x_580:
        /* <DEDUP_REMOVED lines=10> */
.L_x_583:
[----:B------:R-:W-:Y:S05]  /*15bf0*/  BSYNC B1 ;  /* 0x0000000000017941 */ /* 0x000fea0003800000 */
.L_x_582:
        /* <DEDUP_REMOVED lines=9> */
.L_x_585:
[----:B------:R-:W-:Y:S05]  /*15c90*/  BSYNC B1 ;  /* 0x0000000000017941 */ /* 0x000fea0003800000 */
.L_x_584:
        /* <DEDUP_REMOVED lines=9> */
.L_x_587:
[----:B------:R-:W-:Y:S05]  /*15d30*/  BSYNC B1 ;  /* 0x0000000000017941 */ /* 0x000fea0003800000 */
.L_x_586:
        /* <DEDUP_REMOVED lines=10> */
.L_x_589:
[----:B------:R-:W-:Y:S05]  /*15de0*/  BSYNC B1 ;  /* 0x0000000000017941 */ /* 0x000fea0003800000 */
.L_x_588:
        /* <DEDUP_REMOVED lines=10> */
.L_x_591:
[----:B------:R-:W-:Y:S05]  /*15e90*/  BSYNC B1 ;  /* 0x0000000000017941 */ /* 0x000fea0003800000 */
.L_x_590:
        /* <DEDUP_REMOVED lines=9> */
.L_x_593:
[----:B------:R-:W-:Y:S05]  /*15f30*/  BSYNC B1 ;  /* 0x0000000000017941 */ /* 0x000fea0003800000 */
.L_x_592:
        /* <DEDUP_REMOVED lines=9> */
.L_x_595:
[----:B------:R-:W-:Y:S05]  /*15fd0*/  BSYNC B1 ;  /* 0x0000000000017941 */ /* 0x000fea0003800000 */
.L_x_594:
        /* <DEDUP_REMOVED lines=10> */
.L_x_597:
[----:B------:R-:W-:Y:S05]  /*16080*/  BSYNC B1 ;  /* 0x0000000000017941 */ /* 0x000fea0003800000 */
.L_x_596:
[----:B-----5:R-:W-:Y:S01]  /*16090*/  IMAD.U32 R139, R216, 0x10000, RZ ;  /* 0x00010000d88b7824 */ /* 0x020fe200078e00ff */
[----:B------:R-:W-:Y:S03]  /*160a0*/  BSSY B1, `(.L_x_598) ;  /* 0x0000009000017945 */ /* 0x000fe60003800000 */
[----:B------:R-:W-:-:S04]  /*160b0*/  FMUL R139, R139, R16 ;  /* 0x000000108b8b7220 */ /* 0x000fc80000400000 */
[----:B------:R-:W-:-:S05]  /*160c0*/  FFMA R139, R212, R2, R139 ;  /* 0x00000002d48b7223 */ /* 0x000fca000000008b */
[----:B------:R-:W-:-:S05]  /*160d0*/  F2FP.BF16.F32.PACK_AB R139, RZ, R139 ;  /* 0x0000008bff8b723e */ /* 0x000fca00000010ff */
[----:B------:R0:W-:Y:S01]  /*160e0*/  @P0 STG.E.U16 desc[UR36][R4.64+0x2f0], R139 ;  /* 0x0002f08b04000986 */ /* 0x0001e2000c101524 */
[----:B------:R-:W-:-:S04]  /*160f0*/  ISETP.GT.AND P0, PT, R3, 0x179, PT ;  /* 0x000001790300780c */ /* 0x000fc80003f04270 */
[----:B------:R-:W-:-:S13]  /*16100*/  ISETP.GT.AND P5, PT, R0, RZ, P0 ;  /* 0x000000ff0000720c */ /* 0x000fda00007a4270 */
[----:B0-----:R-:W-:Y:S05]  /*16110*/  @!P5 BRA `(.L_x_599) ;  /* 0x000000000004d947 */ /* 0x001fea0003800000 */
[----:B------:R0:W5:Y:S02]  /*16120*/  LDG.E.LTC128B.U16 R216, desc[UR36][R14.64+0x2f2] ;  /* 0x0002f2240ed87981 */ /* 0x000164000c1e1520 */
.L_x_599:
[----:B------:R-:W-:Y:S05]  /*16130*/  BSYNC B1 ;  /* 0x0000000000017941 */ /* 0x000fea0003800000 */
.L_x_598:
[----:B-----5:R-:W-:Y:S01]  /*16140*/  IMAD.U32 R3, R216, 0x10000, RZ ;  /* 0x00010000d8037824 */ /* 0x020fe200078e00ff */
[----:B------:R-:W-:Y:S03]  /*16150*/  BSSY B1, `(.L_x_600) ;  /* 0x0000008000017945 */ /* 0x000fe60003800000 */
[----:B012-4-:R-:W-:-:S04]  /*16160*/  FMUL R14, R3, R16 ;  /* 0x00000010030e7220 */ /* 0x017fc80000400000 */
[----:B------:R-:W-:-:S05]  /*16170*/  FFMA R14, R213, R2, R14 ;  /* 0x00000002d50e7223 */ /* 0x000fca000000000e */
[----:B------:R-:W-:-:S05]  /*16180*/  F2FP.BF16.F32.PACK_AB R14, RZ, R14 ;  /* 0x0000000eff0e723e */ /* 0x000fca00000010ff */
[----:B------:R0:W-:Y:S01]  /*16190*/  @P5 STG.E.U16 desc[UR36][R4.64+0x2f2], R14 ;  /* 0x0002f20e04005986 */ /* 0x0001e2000c101524 */
[----:B------:R-:W-:-:S13]  /*161a0*/  ISETP.GT.AND P5, PT, R0, 0x8, P1 ;  /* 0x000000080000780c */ /* 0x000fda0000fa4270 */
[----:B0-----:R-:W-:Y:S05]  /*161b0*/  @!P5 BRA `(.L_x_601) ;  /* 0x000000000004d947 */ /* 0x001fea0003800000 */
[----:B------:R0:W5:Y:S02]  /*161c0*/  LDG.E.LTC128B.U16 R216, desc[UR36][R12.64+0x2f0] ;  /* 0x0002f0240cd87981 */ /* 0x000164000c1e1520 */
.L_x_601:
[----:B------:R-:W-:Y:S05]  /*161d0*/  BSYNC B1 ;  /* 0x0000000000017941 */ /* 0x000fea0003800000 */
.L_x_600:
[----:B-----5:R-:W-:Y:S01]  /*161e0*/  IMAD.U32 R3, R216, 0x10000, RZ ;  /* 0x00010000d8037824 */ /* 0x020fe200078e00ff */
[----:B------:R-:W-:Y:S01]  /*161f0*/  BSSY B1, `(.L_x_602) ;  /* 0x000000a000017945 */ /* 0x000fe20003800000 */
[----:B------:R-:W-:Y:S02]  /*16200*/  @P5 IMAD.MOV.U32 R4, RZ, RZ, R6 ;  /* 0x000000ffff045224 */ /* 0x000fe400078e0006 */
[----:B------:R-:W-:Y:S01]  /*16210*/  FMUL R3, R3, R16 ;  /* 0x0000001003037220 */ /* 0x000fe20000400000 */
[----:B------:R-:W-:-:S03]  /*16220*/  @P5 IMAD.MOV.U32 R5, RZ, RZ, R7 ;  /* 0x000000ffff055224 */ /* 0x000fc600078e0007 */
[----:B------:R-:W-:-:S05]  /*16230*/  FFMA R3, R214, R2, R3 ;  /* 0x00000002d6037223 */ /* 0x000fca0000000003 */
[----:B------:R-:W-:-:S05]  /*16240*/  F2FP.BF16.F32.PACK_AB R3, RZ, R3 ;  /* 0x00000003ff03723e */ /* 0x000fca00000010ff */
[----:B------:R1:W-:Y:S01]  /*16250*/  @P5 STG.E.U16 desc[UR36][R4.64+0x2f0], R3 ;  /* 0x0002f00304005986 */ /* 0x0003e2000c101524 */
[----:B------:R-:W-:-:S13]  /*16260*/  ISETP.GT.AND P5, PT, R0, 0x8, P0 ;  /* 0x000000080000780c */ /* 0x000fda00007a4270 */
[----:B-1----:R-:W-:Y:S05]  /*16270*/  @!P5 BRA `(.L_x_603) ;  /* 0x000000000004d947 */ /* 0x002fea0003800000 */
[----:B------:R1:W5:Y:S02]  /*16280*/  LDG.E.LTC128B.U16 R216, desc[UR36][R12.64+0x2f2] ;  /* 0x0002f2240cd87981 */ /* 0x000364000c1e1520 */
.L_x_603:
[----:B------:R-:W-:Y:S05]  /*16290*/  BSYNC B1 ;  /* 0x0000000000017941 */ /* 0x000fea0003800000 */
.L_x_602:
[----:B-----5:R-:W-:Y:S01]  /*162a0*/  IMAD.U32 R3, R216, 0x10000, RZ ;  /* 0x00010000d8037824 */ /* 0x020fe200078e00ff */
[----:B------:R-:W-:Y:S03]  /*162b0*/  BSSY B1, `(.L_x_604) ;  /* 0x0000009000017945 */ /* 0x000fe60003800000 */
[----:B------:R-:W-:-:S04]  /*162c0*/  FMUL R4, R3, R16 ;  /* 0x0000001003047220 */ /* 0x000fc80000400000 */
[----:B------:R-:W-:-:S05]  /*162d0*/  FFMA R4, R215, R2, R4 ;  /* 0x00000002d7047223 */ /* 0x000fca0000000004 */
[----:B------:R-:W-:-:S05]  /*162e0*/  F2FP.BF16.F32.PACK_AB R4, RZ, R4 ;  /* 0x00000004ff04723e */ /* 0x000fca00000010ff */
[----:B------:R2:W-:Y:S01]  /*162f0*/  @P5 STG.E.U16 desc[UR36][R6.64+0x2f2], R4 ;  /* 0x0002f20406005986 */ /* 0x0005e2000c101524 */
[----:B------:R-:W-:-:S04]  /*16300*/  LOP3.LUT P5, RZ, R17, 0x1, RZ, 0xc0, !PT ;  /* 0x0000000111ff7812 */ /* 0x000fc800078ac0ff */
[----:B------:R-:W-:-:S13]  /*16310*/  ISETP.GT.AND P5, PT, R0, 0x80, P5 ;  /* 0x000000800000780c */ /* 0x000fda0002fa4270 */
[----:B--2---:R-:W-:Y:S05]  /*16320*/  @!P5 BRA `(.L_x_605) ;  /* 0x000000000004d947 */ /* 0x004fea0003800000 */
[----:B------:R2:W5:Y:S02]  /*16330*/  LDG.E.LTC128B.U16 R216, desc[UR36][R10.64+0x180] ;  /* 0x000180240ad87981 */ /* 0x000564000c1e1520 */
.L_x_605:
[----:B------:R-:W-:Y:S05]  /*16340*/  BSYNC B1 ;  /* 0x0000000000017941 */ /* 0x000fea0003800000 */
.L_x_604:
        /* <DEDUP_REMOVED lines=8> */
[----:B----4-:R-:W-:Y:S05]  /*163d0*/  @!P5 BRA `(.L_x_607) ;  /* 0x000000000004d947 */ /* 0x010fea0003800000 */
[----:B------:R4:W5:Y:S02]  /*163e0*/  LDG.E.LTC128B.U16 R216, desc[UR36][R10.64+0x182] ;  /* 0x000182240ad87981 */ /* 0x000964000c1e1520 */
.L_x_607:
[----:B------:R-:W-:Y:S05]  /*163f0*/  BSYNC B1 ;  /* 0x0000000000017941 */ /* 0x000fea0003800000 */
.L_x_606:
        /* <DEDUP_REMOVED lines=8> */
[----:B0-----:R-:W-:Y:S05]  /*16480*/  @!P5 BRA `(.L_x_609) ;  /* 0x000000000004d947 */ /* 0x001fea0003800000 */
[----:B------:R0:W5:Y:S02]  /*16490*/  LDG.E.LTC128B.U16 R216, desc[UR36][R8.64+0x180] ;  /* 0x0001802408d87981 */ /* 0x000164000c1e1520 */
.L_x_609:
[----:B------:R-:W-:Y:S05]  /*164a0*/  BSYNC B1 ;  /* 0x0000000000017941 */ /* 0x000fea0003800000 */
.L_x_608:
        /* <DEDUP_REMOVED lines=10> */
.L_x_611:
[----:B------:R-:W-:Y:S05]  /*16550*/  BSYNC B1 ;  /* 0x0000000000017941 */ /* 0x000fea0003800000 */
.L_x_610:
        /* <DEDUP_REMOVED lines=10> */
.L_x_613:
[----:B------:R-:W-:Y:S05]  /*16600*/  BSYNC B1 ;  /* 0x0000000000017941 */ /* 0x000fea0003800000 */
.L_x_612:
        /* <DEDUP_REMOVED lines=10> */
.L_x_615:
[----:B------:R-:W-:Y:S05]  /*166b0*/  BSYNC B1 ;  /* 0x0000000000017941 */ /* 0x000fea0003800000 */
.L_x_614:
        /* <DEDUP_REMOVED lines=10> */
.L_x_617:
[----:B------:R-:W-:Y:S05]  /*16760*/  BSYNC B1 ;  /* 0x0000000000017941 */ /* 0x000fea0003800000 */
.L_x_616:
        /* <DEDUP_REMOVED lines=10> */
.L_x_619:
[----:B------:R-:W-:Y:S05]  /*16810*/  BSYNC B1 ;  /* 0x0000000000017941 */ /* 0x000fea0003800000 */
.L_x_618:
        /* <DEDUP_REMOVED lines=10> */
.L_x_621:
[----:B------:R-:W-:Y:S05]  /*168c0*/  BSYNC B1 ;  /* 0x0000000000017941 */ /* 0x000fea0003800000 */
.L_x_620:
        /* <DEDUP_REMOVED lines=10> */
.L_x_623:
[----:B------:R-:W-:Y:S05]  /*16970*/  BSYNC B1 ;  /* 0x0000000000017941 */ /* 0x000fea0003800000 */
.L_x_622:
        /* <DEDUP_REMOVED lines=10> */
.L_x_625:
[----:B------:R-:W-:Y:S05]  /*16a20*/  BSYNC B1 ;  /* 0x0000000000017941 */ /* 0x000fea0003800000 */
.L_x_624:
        /* <DEDUP_REMOVED lines=10> */
.L_x_627:
[----:B------:R-:W-:Y:S05]  /*16ad0*/  BSYNC B1 ;  /* 0x0000000000017941 */ /* 0x000fea0003800000 */
.L_x_626:
        /* <DEDUP_REMOVED lines=10> */
.L_x_629:
[----:B------:R-:W-:Y:S05]  /*16b80*/  BSYNC B1 ;  /* 0x0000000000017941 */ /* 0x000fea0003800000 */
.L_x_628:
        /* <DEDUP_REMOVED lines=10> */
.L_x_631:
[----:B------:R-:W-:Y:S05]  /*16c30*/  BSYNC B1 ;  /* 0x0000000000017941 */ /* 0x000fea0003800000 */
.L_x_630:
        /* <DEDUP_REMOVED lines=10> */
.L_x_633:
[----:B------:R-:W-:Y:S05]  /*16ce0*/  BSYNC B1 ;  /* 0x0000000000017941 */ /* 0x000fea0003800000 */
.L_x_632:
        /* <DEDUP_REMOVED lines=10> */
.L_x_635:
[----:B------:R-:W-:Y:S05]  /*16d90*/  BSYNC B1 ;  /* 0x0000000000017941 */ /* 0x000fea0003800000 */
.L_x_634:
        /* <DEDUP_REMOVED lines=10> */
.L_x_637:
[----:B------:R-:W-:Y:S05]  /*16e40*/  BSYNC B1 ;  /* 0x0000000000017941 */ /* 0x000fea0003800000 */
.L_x_636:
        /* <DEDUP_REMOVED lines=10> */
.L_x_639:
[----:B------:R-:W-:Y:S05]  /*16ef0*/  BSYNC B1 ;  /* 0x0000000000017941 */ /* 0x000fea0003800000 */
.L_x_638:
        /* <DEDUP_REMOVED lines=10> */
.L_x_641:
[----:B------:R-:W-:Y:S05]  /*16fa0*/  BSYNC B1 ;  /* 0x0000000000017941 */ /* 0x000fea0003800000 */
.L_x_640:
        /* <DEDUP_REMOVED lines=10> */
.L_x_643:
[----:B------:R-:W-:Y:S05]  /*17050*/  BSYNC B1 ;  /* 0x0000000000017941 */ /* 0x000fea0003800000 */
.L_x_642:
        /* <DEDUP_REMOVED lines=10> */
.L_x_645:
[----:B------:R-:W-:Y:S05]  /*17100*/  BSYNC B1 ;  /* 0x0000000000017941 */ /* 0x000fea0003800000 */
.L_x_644:
        /* <DEDUP_REMOVED lines=10> */
.L_x_647:
[----:B------:R-:W-:Y:S05]  /*171b0*/  BSYNC B1 ;  /* 0x0000000000017941 */ /* 0x000fea0003800000 */
.L_x_646:
        /* <DEDUP_REMOVED lines=10> */
.L_x_649:
[----:B------:R-:W-:Y:S05]  /*17260*/  BSYNC B1 ;  /* 0x0000000000017941 */ /* 0x000fea0003800000 */
.L_x_648:
        /* <DEDUP_REMOVED lines=10> */
.L_x_651:
[----:B------:R-:W-:Y:S05]  /*17310*/  BSYNC B1 ;  /* 0x0000000000017941 */ /* 0x000fea0003800000 */
.L_x_650:
        /* <DEDUP_REMOVED lines=10> */
.L_x_653:
[----:B------:R-:W-:Y:S05]  /*173c0*/  BSYNC B1 ;  /* 0x0000000000017941 */ /* 0x000fea0003800000 */
.L_x_652:
        /* <DEDUP_REMOVED lines=10> */
.L_x_655:
[----:B------:R-:W-:Y:S05]  /*17470*/  BSYNC B1 ;  /* 0x0000000000017941 */ /* 0x000fea0003800000 */
.L_x_654:
        /* <DEDUP_REMOVED lines=10> */
.L_x_657:
[----:B------:R-:W-:Y:S05]  /*17520*/  BSYNC B1 ;  /* 0x0000000000017941 */ /* 0x000fea0003800000 */
.L_x_656:
        /* <DEDUP_REMOVED lines=10> */
.L_x_659:
[----:B------:R-:W-:Y:S05]  /*175d0*/  BSYNC B1 ;  /* 0x0000000000017941 */ /* 0x000fea0003800000 */
.L_x_658:
        /* <DEDUP_REMOVED lines=10> */
.L_x_661:
[----:B------:R-:W-:Y:S05]  /*17680*/  BSYNC B1 ;  /* 0x0000000000017941 */ /* 0x000fea0003800000 */
.L_x_660:
        /* <DEDUP_REMOVED lines=10> */
.L_x_663:
[----:B------:R-:W-:Y:S05]  /*17730*/  BSYNC B1 ;  /* 0x0000000000017941 */ /* 0x000fea0003800000 */
.L_x_662:
        /* <DEDUP_REMOVED lines=10> */
.L_x_665:
[----:B------:R-:W-:Y:S05]  /*177e0*/  BSYNC B1 ;  /* 0x0000000000017941 */ /* 0x000fea0003800000 */
.L_x_664:
        /* <DEDUP_REMOVED lines=10> */
.L_x_667:
[----:B------:R-:W-:Y:S05]  /*17890*/  BSYNC B1 ;  /* 0x0000000000017941 */ /* 0x000fea0003800000 */
.L_x_666:
[----:B-----5:R-:W-:Y:S01]  /*178a0*/  IMAD.U32 R3, R216, 0x10000, RZ ;  /* 0x00010000d8037824 */ /* 0x020fe200078e00ff */
[----:B------:R-:W-:Y:S03]  /*178b0*/  BSSY B1, `(.L_x_668) ;  /* 0x0000009000017945 */ /* 0x000fe60003800000 */
[----:B------:R-:W-:-:S04]  /*178c0*/  FMUL R4, R3, R16 ;  /* 0x0000001003047220 */ /* 0x000fc80000400000 */
[----:B------:R-:W-:-:S05]  /*178d0*/  FFMA R4, R55, R2, R4 ;  /* 0x0000000237047223 */ /* 0x000fca0000000004 */
[----:B------:R-:W-:-:S05]  /*178e0*/  F2FP.BF16.F32.PACK_AB R4, RZ, R4 ;  /* 0x00000004ff04723e */ /* 0x000fca00000010ff */
[----:B------:R0:W-:Y:S01]  /*178f0*/  @P5 STG.E.U16 desc[UR36][R20.64+0x1f2], R4 ;  /* 0x0001f20414005986 */ /* 0x0001e2000c101524 */
[----:B------:R-:W-:-:S04]  /*17900*/  ISETP.NE.AND P5, PT, R120, RZ, PT ;  /* 0x000000ff7800720c */ /* 0x000fc80003fa5270 */
[----:B------:R-:W-:-:S13]  /*17910*/  ISETP.GT.AND P5, PT, R0, 0x80, P5 ;  /* 0x000000800000780c */ /* 0x000fda0002fa4270 */
[----:B0-----:R-:W-:Y:S05]  /*17920*/  @!P5 BRA `(.L_x_669) ;  /* 0x000000000004d947 */ /* 0x001fea0003800000 */
[----:B------:R0:W5:Y:S02]  /*17930*/  LDG.E.LTC128B.U16 R216, desc[UR36][R10.64+0x200] ;  /* 0x000200240ad87981 */ /* 0x000164000c1e1520 */
.L_x_669:
[----:B------:R-:W-:Y:S05]  /*17940*/  BSYNC B1 ;  /* 0x0000000000017941 */ /* 0x000fea0003800000 */
.L_x_668:
        /* <DEDUP_REMOVED lines=10> */
.L_x_671:
[----:B------:R-:W-:Y:S05]  /*179f0*/  BSYNC B1 ;  /* 0x0000000000017941 */ /* 0x000fea0003800000 */
.L_x_670:
        /* <DEDUP_REMOVED lines=10> */
.L_x_673:
[----:B------:R-:W-:Y:S05]  /*17aa0*/  BSYNC B1 ;  /* 0x0000000000017941 */ /* 0x000fea0003800000 */
.L_x_672:
        /* <DEDUP_REMOVED lines=10> */
.L_x_675:
[----:B------:R-:W-:Y:S05]  /*17b50*/  BSYNC B1 ;  /* 0x0000000000017941 */ /* 0x000fea0003800000 */
.L_x_674:
        /* <DEDUP_REMOVED lines=10> */
.L_x_677:
[----:B------:R-:W-:Y:S05]  /*17c00*/  BSYNC B1 ;  /* 0x0000000000017941 */ /* 0x000fea0003800000 */
.L_x_676:
        /* <DEDUP_REMOVED lines=10> */
.L_x_679:
[----:B------:R-:W-:Y:S05]  /*17cb0*/  BSYNC B1 ;  /* 0x0000000000017941 */ /* 0x000fea0003800000 */
.L_x_678:
        /* <DEDUP_REMOVED lines=10> */
.L_x_681:
[----:B------:R-:W-:Y:S05]  /*17d60*/  BSYNC B1 ;  /* 0x0000000000017941 */ /* 0x000fea0003800000 */
.L_x_680:
        /* <DEDUP_REMOVED lines=10> */
.L_x_683:
[----:B------:R-:W-:Y:S05]  /*17e10*/  BSYNC B1 ;  /* 0x0000000000017941 */ /* 0x000fea0003800000 */
.L_x_682:
        /* <DEDUP_REMOVED lines=10> */
.L_x_685:
[----:B------:R-:W-:Y:S05]  /*17ec0*/  BSYNC B1 ;  /* 0x0000000000017941 */ /* 0x000fea0003800000 */
.L_x_684:
        /* <DEDUP_REMOVED lines=10> */
.L_x_687:
[----:B------:R-:W-:Y:S05]  /*17f70*/  BSYNC B1 ;  /* 0x0000000000017941 */ /* 0x000fea0003800000 */
.L_x_686:
        /* <DEDUP_REMOVED lines=10> */
.L_x_689:
[----:B------:R-:W-:Y:S05]  /*18020*/  BSYNC B1 ;  /* 0x0000000000017941 */ /* 0x000fea0003800000 */
.L_x_688:
        /* <DEDUP_REMOVED lines=10> */
.L_x_691:
[----:B------:R-:W-:Y:S05]  /*180d0*/  BSYNC B1 ;  /* 0x0000000000017941 */ /* 0x000fea0003800000 */
.L_x_690:
        /* <DEDUP_REMOVED lines=10> */
.L_x_693:
[----:B------:R-:W-:Y:S05]  /*18180*/  BSYNC B1 ;  /* 0x0000000000017941 */ /* 0x000fea0003800000 */
.L_x_692:
        /* <DEDUP_REMOVED lines=10> */
.L_x_695:
[----:B------:R-:W-:Y:S05]  /*18230*/  BSYNC B1 ;  /* 0x0000000000017941 */ /* 0x000fea0003800000 */
.L_x_694:
        /* <DEDUP_REMOVED lines=10> */
.L_x_697:
[----:B------:R-:W-:Y:S05]  /*182e0*/  BSYNC B1 ;  /* 0x0000000000017941 */ /* 0x000fea0003800000 */
.L_x_696:
        /* <DEDUP_REMOVED lines=10> */
.L_x_699:
[----:B------:R-:W-:Y:S05]  /*18390*/  BSYNC B1 ;  /* 0x0000000000017941 */ /* 0x000fea0003800000 */
.L_x_698:
        /* <DEDUP_REMOVED lines=10> */
.L_x_701:
[----:B------:R-:W-:Y:S05]  /*18440*/  BSYNC B1 ;  /* 0x0000000000017941 */ /* 0x000fea0003800000 */
.L_x_700:
        /* <DEDUP_REMOVED lines=10> */
.L_x_703:
[----:B------:R-:W-:Y:S05]  /*184f0*/  BSYNC B1 ;  /* 0x0000000000017941 */ /* 0x000fea0003800000 */
.L_x_702:
        /* <DEDUP_REMOVED lines=10> */
.L_x_705:
[----:B------:R-:W-:Y:S05]  /*185a0*/  BSYNC B1 ;  /* 0x0000000000017941 */ /* 0x000fea0003800000 */
.L_x_704:
        /* <DEDUP_REMOVED lines=10> */
.L_x_707:
[----:B------:R-:W-:Y:S05]  /*18650*/  BSYNC B1 ;  /* 0x0000000000017941 */ /* 0x000fea0003800000 */
.L_x_706:
        /* <DEDUP_REMOVED lines=10> */
.L_x_709:
[----:B------:R-:W-:Y:S05]  /*18700*/  BSYNC B1 ;  /* 0x0000000000017941 */ /* 0x000fea0003800000 */
.L_x_708:
        /* <DEDUP_REMOVED lines=10> */
.L_x_711:
[----:B------:R-:W-:Y:S05]  /*187b0*/  BSYNC B1 ;  /* 0x0000000000017941 */ /* 0x000fea0003800000 */
.L_x_710:
        /* <DEDUP_REMOVED lines=10> */
.L_x_713:
[----:B------:R-:W-:Y:S05]  /*18860*/  BSYNC B1 ;  /* 0x0000000000017941 */ /* 0x000fea0003800000 */
.L_x_712:
        /* <DEDUP_REMOVED lines=10> */
.L_x_715:
[----:B------:R-:W-:Y:S05]  /*18910*/  BSYNC B1 ;  /* 0x0000000000017941 */ /* 0x000fea0003800000 */
.L_x_714:
        /* <DEDUP_REMOVED lines=10> */
.L_x_717:
[----:B------:R-:W-:Y:S05]  /*189c0*/  BSYNC B1 ;  /* 0x0000000000017941 */ /* 0x000fea0003800000 */
.L_x_716:
        /* <DEDUP_REMOVED lines=10> */
.L_x_719:
[----:B------:R-:W-:Y:S05]  /*18a70*/  BSYNC B1 ;  /* 0x0000000000017941 */ /* 0x000fea0003800000 */
.L_x_718:
        /* <DEDUP_REMOVED lines=10> */
.L_x_721:
[----:B------:R-:W-:Y:S05]  /*18b20*/  BSYNC B1 ;  /* 0x0000000000017941 */ /* 0x000fea0003800000 */
.L_x_720:
        /* <DEDUP_REMOVED lines=10> */
.L_x_723:
[----:B------:R-:W-:Y:S05]  /*18bd0*/  BSYNC B1 ;  /* 0x0000000000017941 */ /* 0x000fea0003800000 */
.L_x_722:
        /* <DEDUP_REMOVED lines=10> */
.L_x_725:
[----:B------:R-:W-:Y:S05]  /*18c80*/  BSYNC B1 ;  /* 0x0000000000017941 */ /* 0x000fea0003800000 */
.L_x_724:
        /* <DEDUP_REMOVED lines=10> */
.L_x_727:
[----:B------:R-:W-:Y:S05]  /*18d30*/  BSYNC B1 ;  /* 0x0000000000017941 */ /* 0x000fea0003800000 */
.L_x_726:
        /* <DEDUP_REMOVED lines=10> */
.L_x_729:
[----:B------:R-:W-:Y:S05]  /*18de0*/  BSYNC B1 ;  /* 0x0000000000017941 */ /* 0x000fea0003800000 */
.L_x_728:
        /* <DEDUP_REMOVED lines=10> */
.L_x_731:
[----:B------:R-:W-:Y:S05]  /*18e90*/  BSYNC B1 ;  /* 0x0000000000017941 */ /* 0x000fea0003800000 */
.L_x_730:
        /* <DEDUP_REMOVED lines=10> */
.L_x_733:
[----:B------:R-:W-:Y:S05]  /*18f40*/  BSYNC B1 ;  /* 0x0000000000017941 */ /* 0x000fea0003800000 */
.L_x_732:
        /* <DEDUP_REMOVED lines=10> */
.L_x_735:
[----:B------:R-:W-:Y:S05]  /*18ff0*/  BSYNC B1 ;  /* 0x0000000000017941 */ /* 0x000fea0003800000 */
.L_x_734:
        /* <DEDUP_REMOVED lines=10> */
.L_x_737:
[----:B------:R-:W-:Y:S05]  /*190a0*/  BSYNC B1 ;  /* 0x0000000000017941 */ /* 0x000fea0003800000 */
.L_x_736:
        /* <DEDUP_REMOVED lines=10> */
.L_x_739:
[----:B------:R-:W-:Y:S05]  /*19150*/  BSYNC B1 ;  /* 0x0000000000017941 */ /* 0x000fea0003800000 */
.L_x_738:
        /* <DEDUP_REMOVED lines=10> */
.L_x_741:
[----:B------:R-:W-:Y:S05]  /*19200*/  BSYNC B1 ;  /* 0x0000000000017941 */ /* 0x000fea0003800000 */
.L_x_740:
        /* <DEDUP_REMOVED lines=10> */
.L_x_743:
[----:B------:R-:W-:Y:S05]  /*192b0*/  BSYNC B1 ;  /* 0x0000000000017941 */ /* 0x000fea0003800000 */
.L_x_742:
        /* <DEDUP_REMOVED lines=10> */
.L_x_745:
[----:B------:R-:W-:Y:S05]  /*19360*/  BSYNC B1 ;  /* 0x0000000000017941 */ /* 0x000fea0003800000 */
.L_x_744:
        /* <DEDUP_REMOVED lines=10> */
.L_x_747:
[----:B------:R-:W-:Y:S05]  /*19410*/  BSYNC B1 ;  /* 0x0000000000017941 */ /* 0x000fea0003800000 */
.L_x_746:
        /* <DEDUP_REMOVED lines=10> */
.L_x_749:
[----:B------:R-:W-:Y:S05]  /*194c0*/  BSYNC B1 ;  /* 0x0000000000017941 */ /* 0x000fea0003800000 */
.L_x_748:
        /* <DEDUP_REMOVED lines=10> */
.L_x_751:
[----:B------:R-:W-:Y:S05]  /*19570*/  BSYNC B1 ;  /* 0x0000000000017941 */ /* 0x000fea0003800000 */
.L_x_750:
        /* <DEDUP_REMOVED lines=10> */
.L_x_753:
[----:B------:R-:W-:Y:S05]  /*19620*/  BSYNC B1 ;  /* 0x0000000000017941 */ /* 0x000fea0003800000 */
.L_x_752:
        /* <DEDUP_REMOVED lines=10> */
.L_x_755:
[----:B------:R-:W-:Y:S05]  /*196d0*/  BSYNC B1 ;  /* 0x0000000000017941 */ /* 0x000fea0003800000 */
.L_x_754:
        /* <DEDUP_REMOVED lines=10> */
.L_x_757:
[----:B------:R-:W-:Y:S05]  /*19780*/  BSYNC B1 ;  /* 0x0000000000017941 */ /* 0x000fea0003800000 */
.L_x_756:
        /* <DEDUP_REMOVED lines=10> */
.L_x_759:
[----:B------:R-:W-:Y:S05]  /*19830*/  BSYNC B1 ;  /* 0x0000000000017941 */ /* 0x000fea0003800000 */
.L_x_758:
        /* <DEDUP_REMOVED lines=10> */
.L_x_761:
[----:B------:R-:W-:Y:S05]  /*198e0*/  BSYNC B1 ;  /* 0x0000000000017941 */ /* 0x000fea0003800000 */
.L_x_760:
        /* <DEDUP_REMOVED lines=10> */
.L_x_763:
[----:B------:R-:W-:Y:S05]  /*19990*/  BSYNC B1 ;  /* 0x0000000000017941 */ /* 0x000fea0003800000 */
.L_x_762:
        /* <DEDUP_REMOVED lines=10> */
.L_x_765:
[----:B------:R-:W-:Y:S05]  /*19a40*/  BSYNC B1 ;  /* 0x0000000000017941 */ /* 0x000fea0003800000 */
.L_x_764:
        /* <DEDUP_REMOVED lines=10> */
.L_x_767:
[----:B------:R-:W-:Y:S05]  /*19af0*/  BSYNC B1 ;  /* 0x0000000000017941 */ /* 0x000fea0003800000 */
.L_x_766:
        /* <DEDUP_REMOVED lines=10> */
.L_x_769:
[----:B------:R-:W-:Y:S05]  /*19ba0*/  BSYNC B1 ;  /* 0x0000000000017941 */ /* 0x000fea0003800000 */
.L_x_768:
        /* <DEDUP_REMOVED lines=10> */
.L_x_771:
[----:B------:R-:W-:Y:S05]  /*19c50*/  BSYNC B1 ;  /* 0x0000000000017941 */ /* 0x000fea0003800000 */
.L_x_770:
        /* <DEDUP_REMOVED lines=9> */
.L_x_773:
[----:B------:R-:W-:Y:S05]  /*19cf0*/  BSYNC B1 ;  /* 0x0000000000017941 */ /* 0x000fea0003800000 */
.L_x_772:
        /* <DEDUP_REMOVED lines=9> */
.L_x_775:
[----:B------:R-:W-:Y:S05]  /*19d90*/  BSYNC B1 ;  /* 0x0000000000017941 */ /* 0x000fea0003800000 */
.L_x_774:
        /* <DEDUP_REMOVED lines=9> */
.L_x_777:
[----:B------:R-:W-:Y:S05]  /*19e30*/  BSYNC B1 ;  /* 0x0000000000017941 */ /* 0x000fea0003800000 */
.L_x_776:
        /* <DEDUP_REMOVED lines=9> */
.L_x_779:
[----:B------:R-:W-:Y:S05]  /*19ed0*/  BSYNC B1 ;  /* 0x0000000000017941 */ /* 0x000fea0003800000 */
.L_x_778:
        /* <DEDUP_REMOVED lines=9> */
.L_x_781:
[----:B------:R-:W-:Y:S05]  /*19f70*/  BSYNC B1 ;  /* 0x0000000000017941 */ /* 0x000fea0003800000 */
.L_x_780:
        /* <DEDUP_REMOVED lines=9> */
.L_x_783:
[----:B------:R-:W-:Y:S05]  /*1a010*/  BSYNC B1 ;  /* 0x0000000000017941 */ /* 0x000fea0003800000 */
.L_x_782:
        /* <DEDUP_REMOVED lines=9> */
.L_x_785:
[----:B------:R-:W-:Y:S05]  /*1a0b0*/  BSYNC B1 ;  /* 0x0000000000017941 */ /* 0x000fea0003800000 */
.L_x_784:
        /* <DEDUP_REMOVED lines=9> */
.L_x_787:
[----:B------:R-:W-:Y:S05]  /*1a150*/  BSYNC B1 ;  /* 0x0000000000017941 */ /* 0x000fea0003800000 */
.L_x_786:
        /* <DEDUP_REMOVED lines=9> */
.L_x_789:
[----:B------:R-:W-:Y:S05]  /*1a1f0*/  BSYNC B1 ;  /* 0x0000000000017941 */ /* 0x000fea0003800000 */
.L_x_788:
        /* <DEDUP_REMOVED lines=9> */
.L_x_791:
[----:B------:R-:W-:Y:S05]  /*1a290*/  BSYNC B1 ;  /* 0x0000000000017941 */ /* 0x000fea0003800000 */
.L_x_790:
        /* <DEDUP_REMOVED lines=9> */
.L_x_793:
[----:B------:R-:W-:Y:S05]  /*1a330*/  BSYNC B1 ;  /* 0x0000000000017941 */ /* 0x000fea0003800000 */
.L_x_792:
        /* <DEDUP_REMOVED lines=9> */
.L_x_795:
[----:B------:R-:W-:Y:S05]  /*1a3d0*/  BSYNC B1 ;  /* 0x0000000000017941 */ /* 0x000fea0003800000 */
.L_x_794:
[----:B------:R-:W-:Y:S05]  /*1a3e0*/  @!P0 BRA `(.L_x_796) ;  /* 0x0000007c00608947 */ /* 0x000fea0003800000 */
[----:B0----5:R-:W-:-:S04]  /*1a3f0*/  IMAD.U32 R3, R216, 0x10000, RZ ;  /* 0x00010000d8037824 */ /* 0x021fc800078e00ff */
[----:B------:R-:W-:-:S04]  /*1a400*/  FMUL R0, R3, R16 ;  /* 0x0000001003007220 */ /* 0x000fc80000400000 */
[----:B------:R-:W-:-:S05]  /*1a410*/  FFMA R0, R119, R2, R0 ;  /* 0x0000000277007223 */ /* 0x000fca0000000000 */
[----:B------:R-:W-:-:S05]  /*1a420*/  F2FP.BF16.F32.PACK_AB R0, RZ, R0 ;  /* 0x00000000ff00723e */ /* 0x000fca00000010ff */
[----:B------:R0:W-:Y:S01]  /*1a430*/  STG.E.U16 desc[UR36][R20.64+0x2f2], R0 ;  /* 0x0002f20014007986 */ /* 0x0001e2000c101524 */
[----:B------:R-:W-:Y:S05]  /*1a440*/  BRA `(.L_x_796) ;  /* 0x0000007c00487947 */ /* 0x000fea0003800000 */
.L_x_33:
[----:B------:R-:W2:Y:S01]  /*1a450*/  LDL.LU R8, [R1+0x18c] ;  /* 0x00018c0001087983 */ /* 0x000ea20000300800 */
[----:B------:R-:W-:-:S03]  /*1a460*/  ULDC.64 UR4, c[0x0][0x5c0] ;  /* 0x0001700000047ab9 */ /* 0x000fc60000000a00 */
[----:B------:R-:W3:Y:S04]  /*1a470*/  LDL.LU R10, [R1+0x1f8] ;  /* 0x0001f800010a7983 */ /* 0x000ee80000300800 */
[----:B------:R-:W4:Y:S04]  /*1a480*/  LDL.LU R11, [R1+0x1fc] ;  /* 0x0001fc00010b7983 */ /* 0x000f280000300800 */
[----:B------:R-:W5:Y:S04]  /*1a490*/  LDL.LU R12, [R1+0x200] ;  /* 0x00020000010c7983 */ /* 0x000f680000300800 */
[----:B------:R-:W4:Y:S04]  /*1a4a0*/  LDL.LU R235, [R1+0x2a4] ;  /* 0x0002a40001eb7983 */ /* 0x000f280000300800 */
        /* <DEDUP_REMOVED lines=13> */
[----:B------:R-:W4:Y:S01]  /*1a580*/  LDL.LU R221, [R1+0x2dc] ;  /* 0x0002dc0001dd7983 */ /* 0x000f220000300800 */
[----:B------:R-:W-:-:S03]  /*1a590*/  LEA R4, P0, R6, UR4, 0x1 ;  /* 0x0000000406047c11 */ /* 0x000fc6000f8008ff */
[----:B------:R-:W4:Y:S04]  /*1a5a0*/  LDL.LU R220, [R1+0x2e0] ;  /* 0x0002e00001dc7983 */ /* 0x000f280000300800 */
[----:B------:R-:W4:Y:S04]  /*1a5b0*/  LDL.LU R219, [R1+0x2e4] ;  /* 0x0002e40001db7983 */ /* 0x000f280000300800 */
[----:B------:R-:W4:Y:S04]  /*1a5c0*/  LDL.LU R218, [R1+0x2e8] ;  /* 0x0002e80001da7983 */ /* 0x000f280000300800 */
[----:B------:R-:W4:Y:S01]  /*1a5d0*/  LDL.LU R216, [R1+0x2ec] ;  /* 0x0002ec0001d87983 */ /* 0x000f220000300800 */
[----:B------:R-:W-:-:S03]  /*1a5e0*/  LEA.HI.X R5, R6, UR5, R14, 0x1, P0 ;  /* 0x0000000506057c11 */ /* 0x000fc600080f0c0e */
[----:B------:R-:W4:Y:S04]  /*1a5f0*/  LDL.LU R21, [R1+0x2f0] ;  /* 0x0002f00001157983 */ /* 0x000f280000300800 */
[----:B------:R-:W4:Y:S04]  /*1a600*/  LDL.LU R20, [R1+0x2f4] ;  /* 0x0002f40001147983 */ /* 0x000f280000300800 */
[----:B------:R-:W4:Y:S04]  /*1a610*/  LDL.LU R19, [R1+0x2f8] ;  /* 0x0002f80001137983 */ /* 0x000f280000300800 */
[----:B------:R-:W4:Y:S04]  /*1a620*/  LDL.LU R13, [R1+0x2fc] ;  /* 0x0002fc00010d7983 */ /* 0x000f280000300800 */
[----:B------:R-:W2:Y:S04]  /*1a630*/  LDL.LU R6, [R1+0x180] ;  /* 0x0001800001067983 */ /* 0x000ea80000300800 */
[----:B------:R-:W3:Y:S01]  /*1a640*/  LDL.LU R7, [R1+0x188] ;  /* 0x0001880001077983 */ /* 0x000ee20000300800 */
[----:B--2---:R-:W-:-:S05]  /*1a650*/  FMUL R6, R6, R2 ;  /* 0x0000000206067220 */ /* 0x004fca0000400000 */
[----:B------:R-:W-:-:S05]  /*1a660*/  F2FP.BF16.F32.PACK_AB R6, RZ, R6 ;  /* 0x00000006ff06723e */ /* 0x000fca00000010ff */
[----:B------:R0:W-:Y:S04]  /*1a670*/  @P1 STG.E.U16 desc[UR36][R4.64], R6 ;  /* 0x0000000604001986 */ /* 0x0001e8000c101524 */
[----:B0-----:R-:W2:Y:S01]  /*1a680*/  LDL.LU R6, [R1+0x184] ;  /* 0x0001840001067983 */ /* 0x001ea20000300800 */
[----:B------:R-:W-:Y:S01]  /*1a690*/  ISETP.GT.AND P3, PT, R3, 0x1, PT ;  /* 0x000000010300780c */ /* 0x000fe20003f64270 */
[-C--:B---3--:R-:W-:Y:S01]  /*1a6a0*/  FMUL R7, R7, R2.reuse ;  /* 0x0000000207077220 */ /* 0x088fe20000400000 */
[----:B------:R-:W-:Y:S01]  /*1a6b0*/  USHF.L.U32 UR5, UR8, 0x4, URZ ;  /* 0x0000000408057899 */ /* 0x000fe2000800063f */
[C---:B------:R-:W-:Y:S01]  /*1a6c0*/  ISETP.GT.AND P2, PT, R0.reuse, 0x8, P5 ;  /* 0x000000080000780c */ /* 0x040fe20002f44270 */
[----:B------:R-:W-:Y:S01]  /*1a6d0*/  USHF.L.U64.HI UR4, UR8, 0x4, UR9 ;  /* 0x0000000408047899 */ /* 0x000fe20008010209 */
[----:B------:R-:W-:Y:S01]  /*1a6e0*/  ISETP.GT.AND P0, PT, R0, RZ, P3 ;  /* 0x000000ff0000720c */ /* 0x000fe20001f04270 */
[----:B------:R-:W-:Y:S01]  /*1a6f0*/  FMUL R8, R8, R2 ;  /* 0x0000000208087220 */ /* 0x000fe20000400000 */
[----:B------:R-:W-:-:S04]  /*1a700*/  F2FP.BF16.F32.PACK_AB R7, RZ, R7 ;  /* 0x00000007ff07723e */ /* 0x000fc800000010ff */
[----:B------:R-:W-:Y:S02]  /*1a710*/  PRMT R9, R7, 0x7610, R9 ;  /* 0x0000761007097816 */ /* 0x000fe40000000009 */
[----:B------:R-:W-:Y:S01]  /*1a720*/  F2FP.BF16.F32.PACK_AB R8, RZ, R8 ;  /* 0x00000008ff08723e */ /* 0x000fe200000010ff */
[----:B--2---:R-:W-:-:S05]  /*1a730*/  FMUL R6, R6, R2 ;  /* 0x0000000206067220 */ /* 0x004fca0000400000 */
[----:B------:R-:W-:-:S05]  /*1a740*/  F2FP.BF16.F32.PACK_AB R6, RZ, R6 ;  /* 0x00000006ff06723e */ /* 0x000fca00000010ff */
[----:B------:R0:W-:Y:S01]  /*1a750*/  @P0 STG.E.U16 desc[UR36][R4.64+0x2], R6 ;  /* 0x0000020604000986 */ /* 0x0001e2000c101524 */
[----:B------:R-:W-:Y:S02]  /*1a760*/  ISETP.GT.AND P0, PT, R0, 0x8, P3 ;  /* 0x000000080000780c */ /* 0x000fe40001f04270 */
[----:B0-----:R-:W-:-:S04]  /*1a770*/  IADD3 R6, P1, R4, UR5, RZ ;  /* 0x0000000504067c10 */ /* 0x001fc8000ff3e0ff */
[----:B------:R-:W-:-:S05]  /*1a780*/  IADD3.X R7, R5, UR4, RZ, P1, !PT ;  /* 0x0000000405077c10 */ /* 0x000fca0008ffe4ff */
[----:B------:R0:W-:Y:S04]  /*1a790*/  @P2 STG.E.U16 desc[UR36][R6.64], R9 ;  /* 0x0000000906002986 */ /* 0x0001e8000c101524 */
[----:B------:R1:W-:Y:S04]  /*1a7a0*/  @P0 STG.E.U16 desc[UR36][R6.64+0x2], R8 ;  /* 0x0000020806000986 */ /* 0x0003e8000c101524 */
[----:B0-----:R-:W2:Y:S04]  /*1a7b0*/  LDL.LU R9, [R1+0x1f4] ;  /* 0x0001f40001097983 */ /* 0x001ea80000300800 */
[----:B-1----:R-:W3:Y:S01]  /*1a7c0*/  LDL.LU R8, [R1+0x190] ;  /* 0x0001900001087983 */ /* 0x002ee20000300800 */
[----:B------:R-:W-:-:S04]  /*1a7d0*/  ISETP.GT.AND P4, PT, R3, 0x8, PT ;  /* 0x000000080300780c */ /* 0x000fc80003f84270 */
[----:B------:R-:W-:Y:S01]  /*1a7e0*/  ISETP.GT.AND P0, PT, R0, RZ, P4 ;  /* 0x000000ff0000720c */ /* 0x000fe20002704270 */
[----:B---3--:R-:W-:-:S05]  /*1a7f0*/  FMUL R8, R8, R2 ;  /* 0x0000000208087220 */ /* 0x008fca0000400000 */
[----:B------:R-:W-:-:S07]  /*1a800*/  F2FP.BF16.F32.PACK_AB R8, RZ, R8 ;  /* 0x00000008ff08723e */ /* 0x000fce00000010ff */
[----:B------:R0:W-:Y:S04]  /*1a810*/  @P0 STG.E.U16 desc[UR36][R4.64+0x10], R8 ;  /* 0x0000100804000986 */ /* 0x0001e8000c101524 */
[----:B0-----:R-:W3:Y:S01]  /*1a820*/  LDL.LU R8, [R1+0x194] ;  /* 0x0001940001087983 */ /* 0x001ee20000300800 */
[----:B------:R-:W-:-:S04]  /*1a830*/  ISETP.GT.AND P3, PT, R3, 0x9, PT ;  /* 0x000000090300780c */ /* 0x000fc80003f64270 */
[----:B------:R-:W-:Y:S01]  /*1a840*/  ISETP.GT.AND P0, PT, R0, RZ, P3 ;  /* 0x000000ff0000720c */ /* 0x000fe20001f04270 */
[----:B---3--:R-:W-:-:S05]  /*1a850*/  FMUL R8, R8, R2 ;  /* 0x0000000208087220 */ /* 0x008fca0000400000 */
[----:B------:R-:W-:-:S07]  /*1a860*/  F2FP.BF16.F32.PACK_AB R8, RZ, R8 ;  /* 0x00000008ff08723e */ /* 0x000fce00000010ff */
[----:B------:R0:W-:Y:S04]  /*1a870*/  @P0 STG.E.U16 desc[UR36][R4.64+0x12], R8 ;  /* 0x0000120804000986 */ /* 0x0001e8000c101524 */
[----:B0-----:R-:W3:Y:S01]  /*1a880*/  LDL.LU R8, [R1+0x198] ;  /* 0x0001980001087983 */ /* 0x001ee20000300800 */
[----:B------:R-:W-:Y:S01]  /*1a890*/  ISETP.GT.AND P0, PT, R0, 0x8, P4 ;  /* 0x000000080000780c */ /* 0x000fe20002704270 */
        /* <DEDUP_REMOVED lines=119> */
[C---:B------:R-:W-:Y:S01]  /*1b010*/  ISETP.GT.AND P2, PT, R3.reuse, 0x38, PT ;  /* 0x000000380300780c */ /* 0x040fe20003f44270 */
[----:B------:R-:W-:Y:S01]  /*1b020*/  USHF.L.U64.HI UR11, UR8, 0x8, UR9 ;  /* 0x00000008080b7899 */ /* 0x000fe20008010209 */
[----:B------:R-:W-:Y:S01]  /*1b030*/  ISETP.GT.AND P1, PT, R3, 0x39, PT ;  /* 0x000000390300780c */ /* 0x000fe20003f24270 */
[-C--:B------:R-:W-:Y:S01]  /*1b040*/  FMUL R10, R10, R2.reuse ;  /* 0x000000020a0a7220 */ /* 0x080fe20000400000 */
[----:B------:R-:W-:Y:S01]  /*1b050*/  ISETP.GT.AND P0, PT, R0, RZ, P2 ;  /* 0x000000ff0000720c */ /* 0x000fe20001704270 */
[----:B-----5:R-:W-:-:S03]  /*1b060*/  FMUL R12, R12, R2 ;  /* 0x000000020c0c7220 */ /* 0x020fc60000400000 */
[----:B------:R-:W-:Y:S02]  /*1b070*/  F2FP.BF16.F32.PACK_AB R10, RZ, R10 ;  /* 0x0000000aff0a723e */ /* 0x000fe400000010ff */
[----:B------:R-:W-:Y:S01]  /*1b080*/  F2FP.BF16.F32.PACK_AB R12, RZ, R12 ;  /* 0x0000000cff0c723e */ /* 0x000fe200000010ff */
[----:B---3--:R-:W-:-:S05]  /*1b090*/  FMUL R8, R8, R2 ;  /* 0x0000000208087220 */ /* 0x008fca0000400000 */
[----:B------:R-:W-:-:S05]  /*1b0a0*/  F2FP.BF16.F32.PACK_AB R8, RZ, R8 ;  /* 0x00000008ff08723e */ /* 0x000fca00000010ff */
[----:B------:R2:W-:Y:S01]  /*1b0b0*/  @P0 STG.E.U16 desc[UR36][R4.64+0x70], R8 ;  /* 0x0000700804000986 */ /* 0x0005e2000c101524 */
[----:B------:R-:W-:Y:S01]  /*1b0c0*/  ISETP.GT.AND P0, PT, R0, RZ, P1 ;  /* 0x000000ff0000720c */ /* 0x000fe20000f04270 */
[----:B--2---:R-:W-:-:S05]  /*1b0d0*/  FMUL R8, R9, R2 ;  /* 0x0000000209087220 */ /* 0x004fca0000400000 */
[----:B------:R-:W-:-:S07]  /*1b0e0*/  F2FP.BF16.F32.PACK_AB R8, RZ, R8 ;  /* 0x00000008ff08723e */ /* 0x000fce00000010ff */
[----:B------:R0:W-:Y:S02]  /*1b0f0*/  @P0 STG.E.U16 desc[UR36][R4.64+0x72], R8 ;  /* 0x0000720804000986 */ /* 0x0001e4000c101524 */
[----:B0-----:R-:W-:-:S05]  /*1b100*/  IMAD.U32 R8, RZ, RZ, UR8 ;  /* 0x00000008ff087e24 */ /* 0x001fca000f8e00ff */
[----:B------:R-:W-:-:S04]  /*1b110*/  LEA R8, P0, R8, R4, 0x8 ;  /* 0x0000000408087211 */ /* 0x000fc800078040ff */
[----:B------:R-:W-:Y:S02]  /*1b120*/  IADD3.X R9, R5, UR11, RZ, P0, !PT ;  /* 0x0000000b05097c10 */ /* 0x000fe400087fe4ff */
[----:B------:R-:W-:Y:S02]  /*1b130*/  ISETP.GT.AND P0, PT, R0, 0x8, P2 ;  /* 0x000000080000780c */ /* 0x000fe40001704270 */
[----:B------:R-:W-:-:S11]  /*1b140*/  ISETP.GT.AND P2, PT, R3, 0x40, PT ;  /* 0x000000400300780c */ /* 0x000fd60003f44270 */
[----:B------:R4:W-:Y:S01]  /*1b150*/  @P0 STG.E.U16 desc[UR36][R6.64+0x70], R10 ;  /* 0x0000700a06000986 */ /* 0x0009e2000c101524 */
[----:B------:R-:W-:Y:S01]  /*1b160*/  ISETP.GT.AND P0, PT, R0, 0x8, P1 ;  /* 0x000000080000780c */ /* 0x000fe20000f04270 */
[----:B----4-:R-:W-:-:S05]  /*1b170*/  FMUL R10, R11, R2 ;  /* 0x000000020b0a7220 */ /* 0x010fca0000400000 */
[----:B------:R-:W-:-:S07]  /*1b180*/  F2FP.BF16.F32.PACK_AB R10, RZ, R10 ;  /* 0x0000000aff0a723e */ /* 0x000fce00000010ff */
[----:B------:R0:W-:Y:S02]  /*1b190*/  @P0 STG.E.U16 desc[UR36][R6.64+0x72], R10 ;  /* 0x0000720a06000986 */ /* 0x0001e4000c101524 */
[----:B0-----:R-:W-:-:S04]  /*1b1a0*/  IADD3 R10, P0, R8, UR5, RZ ;  /* 0x00000005080a7c10 */ /* 0x001fc8000ff1e0ff */
[----:B------:R-:W-:Y:S02]  /*1b1b0*/  IADD3.X R11, R9, UR4, RZ, P0, !PT ;  /* 0x00000004090b7c10 */ /* 0x000fe400087fe4ff */
[----:B------:R-:W-:-:S13]  /*1b1c0*/  ISETP.GT.AND P0, PT, R0, RZ, P2 ;  /* 0x000000ff0000720c */ /* 0x000fda0001704270 */
[----:B------:R0:W-:Y:S04]  /*1b1d0*/  @P0 STG.E.U16 desc[UR36][R4.64+0x80], R12 ;  /* 0x0000800c04000986 */ /* 0x0001e8000c101524 */
[----:B0-----:R-:W2:Y:S01]  /*1b1e0*/  LDL.LU R12, [R1+0x204] ;  /* 0x00020400010c7983 */ /* 0x001ea20000300800 */
[----:B------:R-:W-:-:S04]  /*1b1f0*/  ISETP.GT.AND P1, PT, R3, 0x41, PT ;  /* 0x000000410300780c */ /* 0x000fc80003f24270 */
[----:B------:R-:W-:Y:S01]  /*1b200*/  ISETP.GT.AND P0, PT, R0, RZ, P1 ;  /* 0x000000ff0000720c */ /* 0x000fe20000f04270 */
[----:B--2---:R-:W-:-:S05]  /*1b210*/  FMUL R12, R12, R2 ;  /* 0x000000020c0c7220 */ /* 0x004fca0000400000 */
[----:B------:R-:W-:-:S07]  /*1b220*/  F2FP.BF16.F32.PACK_AB R12, RZ, R12 ;  /* 0x0000000cff0c723e */ /* 0x000fce00000010ff */
[----:B------:R0:W-:Y:S04]  /*1b230*/  @P0 STG.E.U16 desc[UR36][R4.64+0x82], R12 ;  /* 0x0000820c04000986 */ /* 0x0001e8000c101524 */
[----:B0-----:R-:W2:Y:S01]  /*1b240*/  LDL.LU R12, [R1+0x208] ;  /* 0x00020800010c7983 */ /* 0x001ea20000300800 */
[----:B------:R-:W-:Y:S01]  /*1b250*/  ISETP.GT.AND P0, PT, R0, 0x8, P2 ;  /* 0x000000080000780c */ /* 0x000fe20001704270 */
        /* <DEDUP_REMOVED lines=207> */
[C---:B------:R-:W-:Y:S02]  /*1bf50*/  ISETP.GT.AND P2, PT, R3.reuse, 0x90, PT ;  /* 0x000000900300780c */ /* 0x040fe40003f44270 */
[C---:B------:R-:W-:Y:S02]  /*1bf60*/  ISETP.GT.AND P1, PT, R3.reuse, 0x91, PT ;  /* 0x000000910300780c */ /* 0x040fe40003f24270 */
[----:B------:R-:W-:Y:S02]  /*1bf70*/  ISETP.GT.AND P0, PT, R0, RZ, P2 ;  /* 0x000000ff0000720c */ /* 0x000fe40001704270 */
[----:B------:R-:W-:-:S02]  /*1bf80*/  ISETP.GT.AND P4, PT, R3, 0xa9, PT ;  /* 0x000000a90300780c */ /* 0x000fc40003f84270 */
[----:B------:R-:W-:Y:S01]  /*1bf90*/  ISETP.GT.AND P3, PT, R3, 0xb1, PT ;  /* 0x000000b10300780c */ /* 0x000fe20003f64270 */
[----:B--2---:R-:W-:-:S05]  /*1bfa0*/  FMUL R12, R12, R2 ;  /* 0x000000020c0c7220 */ /* 0x004fca0000400000 */
[----:B------:R-:W-:-:S05]  /*1bfb0*/  F2FP.BF16.F32.PACK_AB R12, RZ, R12 ;  /* 0x0000000cff0c723e */ /* 0x000fca00000010ff */
[----:B------:R0:W-:Y:S01]  /*1bfc0*/  @P0 STG.E.U16 desc[UR36][R4.64+0x120], R12 ;  /* 0x0001200c04000986 */ /* 0x0001e2000c101524 */
[----:B------:R-:W-:Y:S01]  /*1bfd0*/  ISETP.GT.AND P0, PT, R0, RZ, P1 ;  /* 0x000000ff0000720c */ /* 0x000fe20000f04270 */
[----:B0-----:R-:W-:-:S05]  /*1bfe0*/  FMUL R12, R235, R2 ;  /* 0x00000002eb0c7220 */ /* 0x001fca0000400000 */
[----:B------:R-:W-:-:S07]  /*1bff0*/  F2FP.BF16.F32.PACK_AB R12, RZ, R12 ;  /* 0x0000000cff0c723e */ /* 0x000fce00000010ff */
[----:B------:R0:W-:Y:S01]  /*1c000*/  @P0 STG.E.U16 desc[UR36][R4.64+0x122], R12 ;  /* 0x0001220c04000986 */ /* 0x0001e2000c101524 */
[----:B------:R-:W-:Y:S02]  /*1c010*/  ISETP.GT.AND P0, PT, R0, 0x8, P2 ;  /* 0x000000080000780c */ /* 0x000fe40001704270 */
[----:B------:R-:W-:Y:S01]  /*1c020*/  ISETP.GT.AND P2, PT, R3, 0x98, PT ;  /* 0x000000980300780c */ /* 0x000fe20003f44270 */
[----:B0-----:R-:W-:-:S05]  /*1c030*/  FMUL R12, R234, R2 ;  /* 0x00000002ea0c7220 */ /* 0x001fca0000400000 */
[----:B------:R-:W-:-:S05]  /*1c040*/  F2FP.BF16.F32.PACK_AB R12, RZ, R12 ;  /* 0x0000000cff0c723e */ /* 0x000fca00000010ff */
[----:B------:R0:W-:Y:S01]  /*1c050*/  @P0 STG.E.U16 desc[UR36][R6.64+0x120], R12 ;  /* 0x0001200c06000986 */ /* 0x0001e2000c101524 */
[----:B------:R-:W-:Y:S02]  /*1c060*/  ISETP.GT.AND P0, PT, R0, 0x8, P1 ;  /* 0x000000080000780c */ /* 0x000fe40000f04270 */
[----:B------:R-:W-:Y:S01]  /*1c070*/  ISETP.GT.AND P1, PT, R3, 0x99, PT ;  /* 0x000000990300780c */ /* 0x000fe20003f24270 */
[----:B0-----:R-:W-:-:S05]  /*1c080*/  FMUL R12, R233, R2 ;  /* 0x00000002e90c7220 */ /* 0x001fca0000400000 */
[----:B------:R-:W-:-:S05]  /*1c090*/  F2FP.BF16.F32.PACK_AB R12, RZ, R12 ;  /* 0x0000000cff0c723e */ /* 0x000fca00000010ff */
[----:B------:R0:W-:Y:S01]  /*1c0a0*/  @P0 STG.E.U16 desc[UR36][R6.64+0x122], R12 ;  /* 0x0001220c06000986 */ /* 0x0001e2000c101524 */
[----:B------:R-:W-:Y:S01]  /*1c0b0*/  ISETP.GT.AND P0, PT, R0, RZ, P2 ;  /* 0x000000ff0000720c */ /* 0x000fe20001704270 */
[----:B0-----:R-:W-:-:S05]  /*1c0c0*/  FMUL R12, R232, R2 ;  /* 0x00000002e80c7220 */ /* 0x001fca0000400000 */
[----:B------:R-:W-:-:S07]  /*1c0d0*/  F2FP.BF16.F32.PACK_AB R12, RZ, R12 ;  /* 0x0000000cff0c723e */ /* 0x000fce00000010ff */
        /* <DEDUP_REMOVED lines=41> */
[----:B------:R-:W-:Y:S01]  /*1c370*/  ISETP.GT.AND P0, PT, R0, 0x8, P1 ;  /* 0x000000080000780c */ /* 0x000fe20000f04270 */
[----:B0-----:R-:W-:-:S05]  /*1c380*/  FMUL R12, R222, R2 ;  /* 0x00000002de0c7220 */ /* 0x001fca0000400000 */
[----:B------:R-:W-:-:S07]  /*1c390*/  F2FP.BF16.F32.PACK_AB R12, RZ, R12 ;  /* 0x0000000cff0c723e */ /* 0x000fce00000010ff */
[----:B------:R0:W-:Y:S01]  /*1c3a0*/  @P0 STG.E.U16 desc[UR36][R6.64+0x150], R12 ;  /* 0x0001500c06000986 */ /* 0x0001e2000c101524 */
[----:B------:R-:W-:Y:S01]  /*1c3b0*/  ISETP.GT.AND P0, PT, R0, 0x8, P4 ;  /* 0x000000080000780c */ /* 0x000fe20002704270 */
[----:B0-----:R-:W-:-:S05]  /*1c3c0*/  FMUL R12, R221, R2 ;  /* 0x00000002dd0c7220 */ /* 0x001fca0000400000 */
[----:B------:R-:W-:-:S07]  /*1c3d0*/  F2FP.BF16.F32.PACK_AB R12, RZ, R12 ;  /* 0x0000000cff0c723e */ /* 0x000fce00000010ff */
        /* <DEDUP_REMOVED lines=17> */
[----:B------:R-:W-:-:S04]  /*1c4f0*/  ISETP.GT.AND P0, PT, R3, 0xb8, PT ;  /* 0x000000b80300780c */ /* 0x000fc80003f04270 */
[----:B------:R-:W-:Y:S01]  /*1c500*/  ISETP.GT.AND P1, PT, R0, RZ, P0 ;  /* 0x000000ff0000720c */ /* 0x000fe20000724270 */
        /* <DEDUP_REMOVED lines=13> */
[----:B0-----:R-:W-:Y:S02]  /*1c5e0*/  FMUL R12, R13, R2 ;  /* 0x000000020d0c7220 */ /* 0x001fe40000400000 */
[----:B------:R-:W2:Y:S04]  /*1c5f0*/  LDL.LU R13, [R1+0x118] ;  /* 0x00011800010d7983 */ /* 0x000ea80000300800 */
[----:B------:R-:W3:Y:S04]  /*1c600*/  LDL.LU R235, [R1+0x128] ;  /* 0x0001280001eb7983 */ /* 0x000ee80000300800 */
[----:B------:R-:W4:Y:S04]  /*1c610*/  LDL.LU R234, [R1+0x12c] ;  /* 0x00012c0001ea7983 */ /* 0x000f280000300800 */
[----:B------:R-:W5:Y:S04]  /*1c620*/  LDL.LU R233, [R1+0x130] ;  /* 0x0001300001e97983 */ /* 0x000f680000300800 */
        /* <DEDUP_REMOVED lines=9> */
[----:B------:R-:W5:Y:S01]  /*1c6c0*/  LDL.LU R223, [R1+0x158] ;  /* 0x0001580001df7983 */ /* 0x000f620000300800 */
[----:B------:R-:W-:-:S03]  /*1c6d0*/  F2FP.BF16.F32.PACK_AB R12, RZ, R12 ;  /* 0x0000000cff0c723e */ /* 0x000fc600000010ff */
[----:B------:R-:W5:Y:S04]  /*1c6e0*/  LDL.LU R222, [R1+0x15c] ;  /* 0x00015c0001de7983 */ /* 0x000f680000300800 */
[----:B------:R-:W5:Y:S04]  /*1c6f0*/  LDL.LU R221, [R1+0x160] ;  /* 0x0001600001dd7983 */ /* 0x000f680000300800 */
[----:B------:R-:W5:Y:S04]  /*1c700*/  LDL.LU R220, [R1+0x164] ;  /* 0x0001640001dc7983 */ /* 0x000f680000300800 */
[----:B------:R-:W3:Y:S04]  /*1c710*/  LDL.LU R19, [R1+0x168] ;  /* 0x0001680001137983 */ /* 0x000ee80000300800 */
[----:B------:R-:W4:Y:S04]  /*1c720*/  LDL.LU R20, [R1+0x16c] ;  /* 0x00016c0001147983 */ /* 0x000f280000300800 */
[----:B------:R-:W5:Y:S04]  /*1c730*/  LDL.LU R21, [R1+0x170] ;  /* 0x0001700001157983 */ /* 0x000f680000300800 */
[----:B------:R-:W5:Y:S04]  /*1c740*/  LDL.LU R216, [R1+0x174] ;  /* 0x0001740001d87983 */ /* 0x000f680000300800 */
[----:B------:R-:W5:Y:S04]  /*1c750*/  LDL.LU R219, [R1+0x178] ;  /* 0x0001780001db7983 */ /* 0x000f680000300800 */
[----:B------:R-:W5:Y:S04]  /*1c760*/  LDL.LU R218, [R1+0x17c] ;  /* 0x00017c0001da7983 */ /* 0x000f680000300800 */
[----:B------:R0:W-:Y:S04]  /*1c770*/  @P6 STG.E.U16 desc[UR36][R6.64+0x172], R12 ;  /* 0x0001720c06006986 */ /* 0x0001e8000c101524 */
[----:B0-----:R-:W2:Y:S01]  /*1c780*/  LDL.LU R12, [R1] ;  /* 0x00000000010c7983 */ /* 0x001ea20000300800 */
[----:B------:R-:W-:Y:S01]  /*1c790*/  ISETP.GT.AND P6, PT, R0, 0x80, P5 ;  /* 0x000000800000780c */ /* 0x000fe20002fc4270 */
[----:B--2---:R-:W-:-:S05]  /*1c7a0*/  FMUL R12, R12, R2 ;  /* 0x000000020c0c7220 */ /* 0x004fca0000400000 */
[----:B------:R-:W-:-:S07]  /*1c7b0*/  F2FP.BF16.F32.PACK_AB R12, RZ, R12 ;  /* 0x0000000cff0c723e */ /* 0x000fce00000010ff */
[----:B------:R0:W-:Y:S04]  /*1c7c0*/  @P6 STG.E.U16 desc[UR36][R8.64], R12 ;  /* 0x0000000c08006986 */ /* 0x0001e8000c101524 */
[----:B0-----:R-:W2:Y:S01]  /*1c7d0*/  LDL.LU R12, [R1+0x4] ;  /* 0x00000400010c7983 */ /* 0x001ea20000300800 */
[----:B------:R-:W-:-:S04]  /*1c7e0*/  ISETP.GT.AND P6, PT, R3, 0x1, PT ;  /* 0x000000010300780c */ /* 0x000fc80003fc4270 */
[----:B------:R-:W-:Y:S01]  /*1c7f0*/  ISETP.GT.AND P6, PT, R0, 0x80, P6 ;  /* 0x000000800000780c */ /* 0x000fe200037c4270 */
[----:B--2---:R-:W-:-:S05]  /*1c800*/  FMUL R12, R12, R2 ;  /* 0x000000020c0c7220 */ /* 0x004fca0000400000 */
[----:B------:R-:W-:-:S07]  /*1c810*/  F2FP.BF16.F32.PACK_AB R12, RZ, R12 ;  /* 0x0000000cff0c723e */ /* 0x000fce00000010ff */
[----:B------:R0:W-:Y:S04]  /*1c820*/  @P6 STG.E.U16 desc[UR36][R8.64+0x2], R12 ;  /* 0x0000020c08006986 */ /* 0x0001e8000c101524 */
[----:B0-----:R-:W2:Y:S01]  /*1c830*/  LDL.LU R12, [R1+0x8] ;  /* 0x00000800010c7983 */ /* 0x001ea20000300800 */
[----:B------:R-:W-:Y:S02]  /*1c840*/  ISETP.GT.AND P5, PT, R0, 0x88, P5 ;  /* 0x000000880000780c */ /* 0x000fe40002fa4270 */
[----:B------:R-:W-:Y:S01]  /*1c850*/  ISETP.GT.AND P6, PT, R3, 0x1, PT ;  /* 0x000000010300780c */ /* 0x000fe20003fc4270 */
[----:B--2---:R-:W-:-:S05]  /*1c860*/  FMUL R12, R12, R2 ;  /* 0x000000020c0c7220 */ /* 0x004fca0000400000 */
[----:B------:R-:W-:-:S05]  /*1c870*/  F2FP.BF16.F32.PACK_AB R12, RZ, R12 ;  /* 0x0000000cff0c723e */ /* 0x000fca00000010ff */
        /* <DEDUP_REMOVED lines=381> */
[----:B------:R-:W-:Y:S01]  /*1e050*/  ISETP.GT.AND P6, PT, R3, 0x89, PT ;  /* 0x000000890300780c */ /* 0x000fe20003fc4270 */
[----:B------:R-:W-:-:S03]  /*1e060*/  FMUL R13, R13, R2 ;  /* 0x000000020d0d7220 */ /* 0x000fc60000400000 */
[----:B------:R-:W-:Y:S02]  /*1e070*/  ISETP.GT.AND P5, PT, R0, 0x80, P6 ;  /* 0x000000800000780c */ /* 0x000fe400037a4270 */
[----:B------:R-:W-:Y:S01]  /*1e080*/  F2FP.BF16.F32.PACK_AB R13, RZ, R13 ;  /* 0x0000000dff0d723e */ /* 0x000fe200000010ff */
[----:B--2---:R-:W-:-:S05]  /*1e090*/  FMUL R12, R12, R2 ;  /* 0x000000020c0c7220 */ /* 0x004fca0000400000 */
[----:B------:R-:W-:-:S05]  /*1e0a0*/  F2FP.BF16.F32.PACK_AB R12, RZ, R12 ;  /* 0x0000000cff0c723e */ /* 0x000fca00000010ff */
[----:B------:R0:W-:Y:S01]  /*1e0b0*/  @P5 STG.E.U16 desc[UR36][R8.64+0x112], R12 ;  /* 0x0001120c08005986 */ /* 0x0001e2000c101524 */
[----:B------:R-:W-:-:S04]  /*1e0c0*/  ISETP.GT.AND P5, PT, R3, 0x88, PT ;  /* 0x000000880300780c */ /* 0x000fc80003fa4270 */
[C---:B------:R-:W-:Y:S02]  /*1e0d0*/  ISETP.GT.AND P5, PT, R0.reuse, 0x88, P5 ;  /* 0x000000880000780c */ /* 0x040fe40002fa4270 */
[----:B0-----:R-:W-:Y:S02]  /*1e0e0*/  PRMT R12, R13, 0x7610, R12 ;  /* 0x000076100d0c7816 */ /* 0x001fe4000000000c */
[----:B------:R-:W2:Y:S09]  /*1e0f0*/  LDL.LU R13, [R1+0x11c] ;  /* 0x00011c00010d7983 */ /* 0x000eb20000300800 */
[----:B------:R0:W-:Y:S01]  /*1e100*/  @P5 STG.E.U16 desc[UR36][R10.64+0x110], R12 ;  /* 0x0001100c0a005986 */ /* 0x0001e2000c101524 */
[----:B------:R-:W-:Y:S01]  /*1e110*/  ISETP.GT.AND P5, PT, R0, 0x88, P6 ;  /* 0x000000880000780c */ /* 0x000fe200037a4270 */
[----:B--2---:R-:W-:-:S05]  /*1e120*/  FMUL R13, R13, R2 ;  /* 0x000000020d0d7220 */ /* 0x004fca0000400000 */
[----:B------:R-:W-:-:S04]  /*1e130*/  F2FP.BF16.F32.PACK_AB R13, RZ, R13 ;  /* 0x0000000dff0d723e */ /* 0x000fc800000010ff */
[----:B0-----:R-:W-:Y:S02]  /*1e140*/  PRMT R12, R13, 0x7610, R12 ;  /* 0x000076100d0c7816 */ /* 0x001fe4000000000c */
[----:B------:R-:W2:Y:S04]  /*1e150*/  LDL.LU R13, [R1+0x120] ;  /* 0x00012000010d7983 */ /* 0x000ea80000300800 */
[----:B------:R0:W-:Y:S04]  /*1e160*/  @P5 STG.E.U16 desc[UR36][R10.64+0x112], R12 ;  /* 0x0001120c0a005986 */ /* 0x0001e8000c101524 */
[----:B0-----:R-:W2:Y:S01]  /*1e170*/  LDL.LU R12, [R1+0x124] ;  /* 0x00012400010c7983 */ /* 0x001ea20000300800 */
[----:B------:R-:W-:Y:S01]  /*1e180*/  ISETP.GT.AND P6, PT, R3, 0x90, PT ;  /* 0x000000900300780c */ /* 0x000fe20003fc4270 */
[-C--:B---3--:R-:W-:Y:S01]  /*1e190*/  FMUL R19, R19, R2.reuse ;  /* 0x0000000213137220 */ /* 0x088fe20000400000 */
[-C--:B----4-:R-:W-:Y:S01]  /*1e1a0*/  FMUL R20, R20, R2.reuse ;  /* 0x0000000214147220 */ /* 0x090fe20000400000 */
[-C--:B-----5:R-:W-:Y:S01]  /*1e1b0*/  FMUL R21, R21, R2.reuse ;  /* 0x0000000215157220 */ /* 0x0a0fe20000400000 */
[----:B------:R-:W-:Y:S01]  /*1e1c0*/  ISETP.GT.AND P5, PT, R0, 0x80, P6 ;  /* 0x000000800000780c */ /* 0x000fe200037a4270 */
[-C--:B------:R-:W-:Y:S01]  /*1e1d0*/  FMUL R216, R216, R2.reuse ;  /* 0x00000002d8d87220 */ /* 0x080fe20000400000 */
[----:B------:R-:W-:Y:S01]  /*1e1e0*/  ISETP.GT.AND P6, PT, R3, 0x91, PT ;  /* 0x000000910300780c */ /* 0x000fe20003fc4270 */
[-C--:B------:R-:W-:Y:S01]  /*1e1f0*/  FMUL R120, R120, R2.reuse ;  /* 0x0000000278787220 */ /* 0x080fe20000400000 */
[----:B------:R-:W-:Y:S01]  /*1e200*/  F2FP.BF16.F32.PACK_AB R19, RZ, R19 ;  /* 0x00000013ff13723e */ /* 0x000fe200000010ff */
[----:B------:R-:W-:Y:S01]  /*1e210*/  FMUL R121, R121, R2 ;  /* 0x0000000279797220 */ /* 0x000fe20000400000 */
[----:B------:R-:W-:Y:S01]  /*1e220*/  F2FP.BF16.F32.PACK_AB R20, RZ, R20 ;  /* 0x00000014ff14723e */ /* 0x000fe200000010ff */
[-C--:B------:R-:W-:Y:S01]  /*1e230*/  FMUL R122, R122, R2.reuse ;  /* 0x000000027a7a7220 */ /* 0x080fe20000400000 */
[----:B------:R-:W-:Y:S01]  /*1e240*/  F2FP.BF16.F32.PACK_AB R21, RZ, R21 ;  /* 0x00000015ff15723e */ /* 0x000fe200000010ff */
[----:B------:R-:W-:Y:S01]  /*1e250*/  FMUL R123, R123, R2 ;  /* 0x000000027b7b7220 */ /* 0x000fe20000400000 */
[----:B------:R-:W-:Y:S01]  /*1e260*/  F2FP.BF16.F32.PACK_AB R216, RZ, R216 ;  /* 0x000000d8ffd8723e */ /* 0x000fe200000010ff */
[----:B------:R-:W-:Y:S01]  /*1e270*/  FMUL R124, R124, R2 ;  /* 0x000000027c7c7220 */ /* 0x000fe20000400000 */
[----:B------:R-:W-:Y:S01]  /*1e280*/  F2FP.BF16.F32.PACK_AB R120, RZ, R120 ;  /* 0x00000078ff78723e */ /* 0x000fe200000010ff */
        /* <DEDUP_REMOVED lines=266> */
[----:B--2---:R-:W-:Y:S01]  /*1f330*/  FMUL R13, R13, R2 ;  /* 0x000000020d0d7220 */ /* 0x004fe20000400000 */
[----:B------:R-:W-:Y:S01]  /*1f340*/  F2FP.BF16.F32.PACK_AB R62, RZ, R62 ;  /* 0x0000003eff3e723e */ /* 0x000fe200000010ff */
[-C--:B------:R-:W-:Y:S01]  /*1f350*/  FMUL R66, R66, R2.reuse ;  /* 0x0000000242427220 */ /* 0x080fe20000400000 */
[----:B------:R-:W-:Y:S01]  /*1f360*/  F2FP.BF16.F32.PACK_AB R63, RZ, R63 ;  /* 0x0000003fff3f723e */ /* 0x000fe200000010ff */
[-C--:B------:R-:W-:Y:S01]  /*1f370*/  FMUL R67, R67, R2.reuse ;  /* 0x0000000243437220 */ /* 0x080fe20000400000 */
[----:B------:R-:W-:Y:S01]  /*1f380*/  F2FP.BF16.F32.PACK_AB R13, RZ, R13 ;  /* 0x0000000dff0d723e */ /* 0x000fe200000010ff */
[----:B------:R-:W-:Y:S01]  /*1f390*/  FMUL R68, R68, R2 ;  /* 0x0000000244447220 */ /* 0x000fe20000400000 */
[----:B------:R-:W-:Y:S01]  /*1f3a0*/  F2FP.BF16.F32.PACK_AB R64, RZ, R64 ;  /* 0x00000040ff40723e */ /* 0x000fe200000010ff */
[-C--:B------:R-:W-:Y:S01]  /*1f3b0*/  FMUL R69, R69, R2.reuse ;  /* 0x0000000245457220 */ /* 0x080fe20000400000 */
[----:B------:R-:W-:Y:S01]  /*1f3c0*/  PRMT R14, R13, 0x7610, R14 ;  /* 0x000076100d0e7816 */ /* 0x000fe2000000000e */
[-C--:B------:R-:W-:Y:S01]  /*1f3d0*/  FMUL R70, R70, R2.reuse ;  /* 0x0000000246467220 */ /* 0x080fe20000400000 */
[----:B------:R-:W-:Y:S01]  /*1f3e0*/  F2FP.BF16.F32.PACK_AB R65, RZ, R65 ;  /* 0x00000041ff41723e */ /* 0x000fe200000010ff */
[----:B------:R-:W-:Y:S01]  /*1f3f0*/  FMUL R71, R71, R2 ;  /* 0x0000000247477220 */ /* 0x000fe20000400000 */
[----:B------:R-:W-:Y:S01]  /*1f400*/  F2FP.BF16.F32.PACK_AB R66, RZ, R66 ;  /* 0x00000042ff42723e */ /* 0x000fe200000010ff */
[----:B------:R0:W-:Y:S01]  /*1f410*/  @P5 STG.E.U16 desc[UR36][R8.64+0x120], R14 ;  /* 0x0001200e08005986 */ /* 0x0001e2000c101524 */
[----:B------:R-:W-:Y:S01]  /*1f420*/  ISETP.GT.AND P5, PT, R0, 0x80, P6 ;  /* 0x000000800000780c */ /* 0x000fe200037a4270 */
[-C--:B------:R-:W-:Y:S01]  /*1f430*/  FMUL R13, R12, R2.reuse ;  /* 0x000000020c0d7220 */ /* 0x080fe20000400000 */
        /* <DEDUP_REMOVED lines=10> */
[-C--:B------:R-:W-:Y:S01]  /*1f4e0*/  FMUL R76, R76, R2.reuse ;  /* 0x000000024c4c7220 */ /* 0x080fe20000400000 */
[----:B------:R1:W-:Y:S01]  /*1f4f0*/  @P5 STG.E.U16 desc[UR36][R8.64+0x122], R13 ;  /* 0x0001220d08005986 */ /* 0x0003e2000c101524 */
[----:B------:R-:W-:Y:S01]  /*1f500*/  ISETP.GT.AND P5, PT, R3, 0x90, PT ;  /* 0x000000900300780c */ /* 0x000fe20003fa4270 */
[-C--:B------:R-:W-:Y:S01]  /*1f510*/  FMUL R77, R77, R2.reuse ;  /* 0x000000024d4d7220 */ /* 0x080fe20000400000 */
[----:B------:R-:W-:Y:S01]  /*1f520*/  PRMT R15, R12, 0x7610, R15 ;  /* 0x000076100c0f7816 */ /* 0x000fe2000000000f */
[-C--:B------:R-:W-:Y:S01]  /*1f530*/  FMUL R12, R234, R2.reuse ;  /* 0x00000002ea0c7220 */ /* 0x080fe20000400000 */
[----:B------:R-:W-:Y:S01]  /*1f540*/  ISETP.GT.AND P5, PT, R0, 0x88, P5 ;  /* 0x000000880000780c */ /* 0x000fe20002fa4270 */
[----:B------:R-:W-:Y:S01]  /*1f550*/  FMUL R78, R78, R2 ;  /* 0x000000024e4e7220 */ /* 0x000fe20000400000 */
[----:B------:R-:W-:Y:S01]  /*1f560*/  F2FP.BF16.F32.PACK_AB R70, RZ, R70 ;  /* 0x00000046ff46723e */ /* 0x000fe200000010ff */
[----:B------:R-:W-:Y:S01]  /*1f570*/  FMUL R79, R79, R2 ;  /* 0x000000024f4f7220 */ /* 0x000fe20000400000 */
[----:B------:R-:W-:Y:S01]  /*1f580*/  F2FP.BF16.F32.PACK_AB R12, RZ, R12 ;  /* 0x0000000cff0c723e */ /* 0x000fe200000010ff */
[-C--:B------:R-:W-:Y:S01]  /*1f590*/  FMUL R80, R80, R2.reuse ;  /* 0x0000000250507220 */ /* 0x080fe20000400000 */
[----:B------:R-:W-:Y:S01]  /*1f5a0*/  F2FP.BF16.F32.PACK_AB R71, RZ, R71 ;  /* 0x00000047ff47723e */ /* 0x000fe200000010ff */
[-C--:B------:R-:W-:Y:S01]  /*1f5b0*/  FMUL R81, R81, R2.reuse ;  /* 0x0000000251517220 */ /* 0x080fe20000400000 */
[----:B0-----:R-:W-:Y:S01]  /*1f5c0*/  PRMT R14, R12, 0x7610, R14 ;  /* 0x000076100c0e7816 */ /* 0x001fe2000000000e */
[----:B------:R-:W-:Y:S01]  /*1f5d0*/  FMUL R12, R233, R2 ;  /* 0x00000002e90c7220 */ /* 0x000fe20000400000 */
[----:B------:R-:W-:Y:S01]  /*1f5e0*/  F2FP.BF16.F32.PACK_AB R72, RZ, R72 ;  /* 0x00000048ff48723e */ /* 0x000fe200000010ff */
[-C--:B------:R-:W-:Y:S01]  /*1f5f0*/  FMUL R82, R82, R2.reuse ;  /* 0x0000000252527220 */ /* 0x080fe20000400000 */
[----:B------:R-:W-:Y:S01]  /*1f600*/  F2FP.BF16.F32.PACK_AB R73, RZ, R73 ;  /* 0x00000049ff49723e */ /* 0x000fe200000010ff */
[----:B------:R0:W-:Y:S01]  /*1f610*/  @P5 STG.E.U16 desc[UR36][R10.64+0x120], R15 ;  /* 0x0001200f0a005986 */ /* 0x0001e2000c101524 */
[----:B------:R-:W-:Y:S01]  /*1f620*/  ISETP.GT.AND P5, PT, R0, 0x88, P6 ;  /* 0x000000880000780c */ /* 0x000fe200037a4270 */
[-C--:B------:R-:W-:Y:S01]  /*1f630*/  FMUL R83, R83, R2.reuse ;  /* 0x0000000253537220 */ /* 0x080fe20000400000 */
[----:B------:R-:W-:Y:S01]  /*1f640*/  ISETP.GT.AND P6, PT, R3, 0x98, PT ;  /* 0x000000980300780c */ /* 0x000fe20003fc4270 */
[----:B------:R-:W-:Y:S01]  /*1f650*/  FMUL R84, R84, R2 ;  /* 0x0000000254547220 */ /* 0x000fe20000400000 */
[----:B------:R-:W-:Y:S01]  /*1f660*/  F2FP.BF16.F32.PACK_AB R12, RZ, R12 ;  /* 0x0000000cff0c723e */ /* 0x000fe200000010ff */
[----:B------:R-:W-:Y:S01]  /*1f670*/  FMUL R85, R85, R2 ;  /* 0x0000000255557220 */ /* 0x000fe20000400000 */
[----:B------:R-:W-:Y:S01]  /*1f680*/  F2FP.BF16.F32.PACK_AB R74, RZ, R74 ;  /* 0x0000004aff4a723e */ /* 0x000fe200000010ff */
[-C--:B------:R-:W-:Y:S01]  /*1f690*/  FMUL R86, R86, R2.reuse ;  /* 0x0000000256567220 */ /* 0x080fe20000400000 */
[----:B-1----:R-:W-:Y:S01]  /*1f6a0*/  PRMT R13, R12, 0x7610, R13 ;  /* 0x000076100c0d7816 */ /* 0x002fe2000000000d */
[-C--:B------:R-:W-:Y:S01]  /*1f6b0*/  FMUL R12, R232, R2.reuse ;  /* 0x00000002e80c7220 */ /* 0x080fe20000400000 */
[----:B------:R-:W-:Y:S01]  /*1f6c0*/  F2FP.BF16.F32.PACK_AB R75, RZ, R75 ;  /* 0x0000004bff4b723e */ /* 0x000fe200000010ff */
[----:B------:R-:W-:Y:S01]  /*1f6d0*/  FMUL R87, R87, R2 ;  /* 0x0000000257577220 */ /* 0x000fe20000400000 */
[----:B------:R-:W-:Y:S01]  /*1f6e0*/  F2FP.BF16.F32.PACK_AB R76, RZ, R76 ;  /* 0x0000004cff4c723e */ /* 0x000fe200000010ff */
[----:B------:R1:W-:Y:S01]  /*1f6f0*/  @P5 STG.E.U16 desc[UR36][R10.64+0x122], R14 ;  /* 0x0001220e0a005986 */ /* 0x0003e2000c101524 */
[----:B------:R-:W-:Y:S01]  /*1f700*/  ISETP.GT.AND P5, PT, R0, 0x80, P6 ;  /* 0x000000800000780c */ /* 0x000fe200037a4270 */
[-C--:B------:R-:W-:Y:S01]  /*1f710*/  FMUL R88, R88, R2.reuse ;  /* 0x0000000258587220 */ /* 0x080fe20000400000 */
[----:B------:R-:W-:Y:S01]  /*1f720*/  ISETP.GT.AND P6, PT, R3, 0x99, PT ;  /* 0x000000990300780c */ /* 0x000fe20003fc4270 */
        /* <DEDUP_REMOVED lines=22> */
[----:B------:R-:W-:Y:S01]  /*1f890*/  FMUL R97, R97, R2 ;  /* 0x0000000261617220 */ /* 0x000fe20000400000 */
[----:B------:R-:W-:Y:S01]  /*1f8a0*/  F2FP.BF16.F32.PACK_AB R12, RZ, R12 ;  /* 0x0000000cff0c723e */ /* 0x000fe200000010ff */
[----:B------:R1:W-:Y:S01]  /*1f8b0*/  @P5 STG.E.U16 desc[UR36][R8.64+0x132], R15 ;  /* 0x0001320f08005986 */ /* 0x0003e2000c101524 */
[----:B------:R-:W-:Y:S01]  /*1f8c0*/  ISETP.GT.AND P5, PT, R3, 0x98, PT ;  /* 0x000000980300780c */ /* 0x000fe20003fa4270 */
[-C--:B------:R-:W-:Y:S01]  /*1f8d0*/  FMUL R98, R98, R2.reuse ;  /* 0x0000000262627220 */ /* 0x080fe20000400000 */
[----:B0-----:R-:W-:Y:S01]  /*1f8e0*/  PRMT R13, R12, 0x7610, R13 ;  /* 0x000076100c0d7816 */ /* 0x001fe2000000000d */
[-C--:B------:R-:W-:Y:S01]  /*1f8f0*/  FMUL R12, R229, R2.reuse ;  /* 0x00000002e50c7220 */ /* 0x080fe20000400000 */
[----:B------:R-:W-:Y:S01]  /*1f900*/  ISETP.GT.AND P5, PT, R0, 0x88, P5 ;  /* 0x000000880000780c */ /* 0x000fe20002fa4270 */
[-C--:B------:R-:W-:Y:S01]  /*1f910*/  FMUL R99, R99, R2.reuse ;  /* 0x0000000263637220 */ /* 0x080fe20000400000 */
[----:B------:R-:W-:Y:S01]  /*1f920*/  F2FP.BF16.F32.PACK_AB R83, RZ, R83 ;  /* 0x00000053ff53723e */ /* 0x000fe200000010ff */
        /* <DEDUP_REMOVED lines=23> */
[----:B0-----:R-:W-:Y:S01]  /*1faa0*/  PRMT R14, R12, 0x7610, R14 ;  /* 0x000076100c0e7816 */ /* 0x001fe2000000000e */
        /* <DEDUP_REMOVED lines=13> */
[----:B0-----:R-:W-:Y:S01]  /*1fb80*/  PRMT R13, R12, 0x7610, R13 ;  /* 0x000076100c0d7816 */ /* 0x001fe2000000000d */
[----:B------:R0:W-:Y:S01]  /*1fb90*/  @P5 STG.E.U16 desc[UR36][R8.64+0x140], R15 ;  /* 0x0001400f08005986 */ /* 0x0001e2000c101524 */
        /* <DEDUP_REMOVED lines=14> */
[----:B------:R-:W-:Y:S01]  /*1fc80*/  ISETP.GT.AND P5, PT, R3, 0xa0, PT ;  /* 0x000000a00300780c */ /* 0x000fe20003fa4270 */
[----:B------:R-:W-:Y:S01]  /*1fc90*/  FMUL R12, R225, R2 ;  /* 0x00000002e10c7220 */ /* 0x000fe20000400000 */
[----:B------:R-:W-:-:S02]  /*1fca0*/  F2FP.BF16.F32.PACK_AB R97, RZ, R97 ;  /* 0x00000061ff61723e */ /* 0x000fc400000010ff */
[----:B------:R-:W-:Y:S02]  /*1fcb0*/  ISETP.GT.AND P5, PT, R0, 0x88, P5 ;  /* 0x000000880000780c */ /* 0x000fe40002fa4270 */
[----:B------:R-:W-:Y:S02]  /*1fcc0*/  F2FP.BF16.F32.PACK_AB R12, RZ, R12 ;  /* 0x0000000cff0c723e */ /* 0x000fe400000010ff */
[----:B------:R-:W-:Y:S02]  /*1fcd0*/  F2FP.BF16.F32.PACK_AB R98, RZ, R98 ;  /* 0x00000062ff62723e */ /* 0x000fe400000010ff */
[----:B------:R-:W-:Y:S01]  /*1fce0*/  PRMT R18, R12, 0x7610, R18 ;  /* 0x000076100c127816 */ /* 0x000fe20000000012 */
[-C--:B------:R-:W-:Y:S01]  /*1fcf0*/  FMUL R12, R224, R2.reuse ;  /* 0x00000002e00c7220 */ /* 0x080fe20000400000 */
[----:B0-----:R-:W-:Y:S01]  /*1fd00*/  FMUL R14, R222, R2 ;  /* 0x00000002de0e7220 */ /* 0x001fe20000400000 */
[----:B------:R-:W-:Y:S02]  /*1fd10*/  F2FP.BF16.F32.PACK_AB R99, RZ, R99 ;  /* 0x00000063ff63723e */ /* 0x000fe400000010ff */
[----:B------:R-:W-:-:S02]  /*1fd20*/  F2FP.BF16.F32.PACK_AB R100, RZ, R100 ;  /* 0x00000064ff64723e */ /* 0x000fc400000010ff */
[----:B------:R0:W-:Y:S01]  /*1fd30*/  @P5 STG.E.U16 desc[UR36][R10.64+0x140], R13 ;  /* 0x0001400d0a005986 */ /* 0x0001e2000c101524 */
[C---:B------:R-:W-:Y:S02]  /*1fd40*/  ISETP.GT.AND P5, PT, R0.reuse, 0x88, P6 ;  /* 0x000000880000780c */ /* 0x040fe400037a4270 */
[----:B------:R-:W-:Y:S02]  /*1fd50*/  ISETP.GT.AND P6, PT, R3, 0xa8, PT ;  /* 0x000000a80300780c */ /* 0x000fe40003fc4270 */
[----:B------:R-:W-:Y:S02]  /*1fd60*/  F2FP.BF16.F32.PACK_AB R12, RZ, R12 ;  /* 0x0000000cff0c723e */ /* 0x000fe400000010ff */
[----:B------:R-:W-:Y:S02]  /*1fd70*/  F2FP.BF16.F32.PACK_AB R14, RZ, R14 ;  /* 0x0000000eff0e723e */ /* 0x000fe400000010ff */
[----:B------:R-:W-:Y:S02]  /*1fd80*/  F2FP.BF16.F32.PACK_AB R101, RZ, R101 ;  /* 0x00000065ff65723e */ /* 0x000fe400000010ff */
[----:B------:R-:W-:Y:S01]  /*1fd90*/  F2FP.BF16.F32.PACK_AB R102, RZ, R102 ;  /* 0x00000066ff66723e */ /* 0x000fe200000010ff */
[----:B0-----:R-:W-:Y:S01]  /*1fda0*/  FMUL R13, R223, R2 ;  /* 0x00000002df0d7220 */ /* 0x001fe20000400000 */
[----:B------:R-:W-:Y:S01]  /*1fdb0*/  F2FP.BF16.F32.PACK_AB R103, RZ, R103 ;  /* 0x00000067ff67723e */ /* 0x000fe200000010ff */
[----:B------:R0:W-:Y:S01]  /*1fdc0*/  @P5 STG.E.U16 desc[UR36][R10.64+0x142], R15 ;  /* 0x0001420f0a005986 */ /* 0x0001e2000c101524 */
[----:B------:R-:W-:-:S02]  /*1fdd0*/  ISETP.GT.AND P5, PT, R0, 0x80, P6 ;  /* 0x000000800000780c */ /* 0x000fc400037a4270 */
[C---:B------:R-:W-:Y:S02]  /*1fde0*/  ISETP.GT.AND P6, PT, R0.reuse, 0x88, P6 ;  /* 0x000000880000780c */ /* 0x040fe400037c4270 */
[----:B------:R-:W-:Y:S02]  /*1fdf0*/  F2FP.BF16.F32.PACK_AB R13, RZ, R13 ;  /* 0x0000000dff0d723e */ /* 0x000fe400000010ff */
[----:B------:R-:W-:Y:S02]  /*1fe00*/  F2FP.BF16.F32.PACK_AB R104, RZ, R104 ;  /* 0x00000068ff68723e */ /* 0x000fe400000010ff */
[----:B------:R-:W-:Y:S01]  /*1fe10*/  PRMT R217, R13, 0x7610, R217 ;  /* 0x000076100dd97816 */ /* 0x000fe200000000d9 */
[-C--:B------:R-:W-:Y:S01]  /*1fe20*/  FMUL R13, R219, R2.reuse ;  /* 0x00000002db0d7220 */ /* 0x080fe20000400000 */
[----:B------:R-:W-:Y:S01]  /*1fe30*/  F2FP.BF16.F32.PACK_AB R105, RZ, R105 ;  /* 0x00000069ff69723e */ /* 0x000fe200000010ff */
[----:B0-----:R-:W-:Y:S01]  /*1fe40*/  FMUL R15, R221, R2 ;  /* 0x00000002dd0f7220 */ /* 0x001fe20000400000 */
[----:B------:R-:W-:Y:S01]  /*1fe50*/  F2FP.BF16.F32.PACK_AB R106, RZ, R106 ;  /* 0x0000006aff6a723e */ /* 0x000fe200000010ff */
[----:B------:R0:W-:Y:S01]  /*1fe60*/  @P5 STG.E.U16 desc[UR36][R8.64+0x150], R18 ;  /* 0x0001501208005986 */ /* 0x0001e2000c101524 */
[----:B------:R-:W-:-:S02]  /*1fe70*/  ISETP.GT.AND P5, PT, R0, 0x80, P4 ;  /* 0x000000800000780c */ /* 0x000fc400027a4270 */
[----:B------:R-:W-:Y:S02]  /*1fe80*/  ISETP.GT.AND P4, PT, R0, 0x88, P4 ;  /* 0x000000880000780c */ /* 0x000fe40002784270 */
        /* <DEDUP_REMOVED lines=8> */
[----:B------:R-:W-:Y:S01]  /*1ff10*/  F2FP.BF16.F32.PACK_AB R18, RZ, R18 ;  /* 0x00000012ff12723e */ /* 0x000fe200000010ff */
[----:B------:R-:W-:Y:S01]  /*1ff20*/  @P6 STG.E.U16 desc[UR36][R10.64+0x150], R217 ;  /* 0x000150d90a006986 */ /* 0x000fe2000c101524 */
[C---:B------:R-:W-:Y:S02]  /*1ff30*/  ISETP.GT.AND P6, PT, R0.reuse, 0x80, P2 ;  /* 0x000000800000780c */ /* 0x040fe400017c4270 */
[C---:B------:R-:W-:Y:S01]  /*1ff40*/  ISETP.GT.AND P2, PT, R0.reuse, 0x88, P2 ;  /* 0x000000880000780c */ /* 0x040fe20001744270 */
[----:B------:R-:W-:Y:S01]  /*1ff50*/  @P4 STG.E.U16 desc[UR36][R10.64+0x152], R14 ;  /* 0x0001520e0a004986 */ /* 0x000fe2000c101524 */
[C---:B------:R-:W-:Y:S02]  /*1ff60*/  ISETP.GT.AND P3, PT, R0.reuse, 0x88, P3 ;  /* 0x000000880000780c */ /* 0x040fe40001f64270 */
[----:B------:R-:W-:Y:S01]  /*1ff70*/  ISETP.GT.AND P4, PT, R0, 0x80, P0 ;  /* 0x000000800000780c */ /* 0x000fe20000784270 */
[----:B0-----:R-:W-:Y:S01]  /*1ff80*/  FMUL R12, R218, R2 ;  /* 0x00000002da0c7220 */ /* 0x001fe20000400000 */
[C---:B------:R-:W-:Y:S01]  /*1ff90*/  ISETP.GT.AND P0, PT, R0.reuse, 0x88, P0 ;  /* 0x000000880000780c */ /* 0x040fe20000704270 */
[----:B------:R-:W-:Y:S01]  /*1ffa0*/  @P5 STG.E.U16 desc[UR36][R8.64+0x162], R18 ;  /* 0x0001621208005986 */ /* 0x000fe2000c101524 */
[----:B------:R-:W-:-:S02]  /*1ffb0*/  ISETP.GT.AND P5, PT, R0, 0x80, P1 ;  /* 0x000000800000780c */ /* 0x000fc40000fa4270 */
[C---:B------:R-:W-:Y:S01]  /*1ffc0*/  ISETP.GT.AND P1, PT, R0.reuse, 0x88, P1 ;  /* 0x000000880000780c */ /* 0x040fe20000f24270 */
[----:B------:R-:W-:Y:S01]  /*1ffd0*/  @P6 STG.E.U16 desc[UR36][R8.64+0x160], R15 ;  /* 0x0001600f08006986 */ /* 0x000fe2000c101524 */
[----:B------:R-:W-:Y:S02]  /*1ffe0*/  F2FP.BF16.F32.PACK_AB R12, RZ, R12 ;  /* 0x0000000cff0c723e */ /* 0x000fe400000010ff */
[C---:B------:R-:W-:Y:S01]  /*1fff0*/  ISETP.GT.AND P6, PT, R3.reuse, 0xc1, PT ;  /* 0x000000c10300780c */ /* 0x040fe20003fc4270 */
[----:B------:R-:W-:Y:S01]  /*20000*/  @P2 STG.E.U16 desc[UR36][R10.64+0x160], R19 ;  /* 0x000160130a002986 */ /* 0x000fe2000c101524 */
[----:B------:R-:W-:Y:S02]  /*20010*/  F2FP.BF16.F32.PACK_AB R110, RZ, R110 ;  /* 0x0000006eff6e723e */ /* 0x000fe400000010ff */
[----:B------:R-:W-:Y:S01]  /*20020*/  ISETP.GT.AND P2, PT, R0, RZ, P6 ;  /* 0x000000ff0000720c */ /* 0x000fe20003744270 */
[----:B------:R-:W-:Y:S01]  /*20030*/  @P3 STG.E.U16 desc[UR36][R10.64+0x162], R20 ;  /* 0x000162140a003986 */ /* 0x000fe2000c101524 */
[----:B------:R-:W-:-:S02]  /*20040*/  ISETP.GT.AND P3, PT, R3, 0xc0, PT ;  /* 0x000000c00300780c */ /* 0x000fc40003f64270 */
[----:B------:R-:W-:Y:S01]  /*20050*/  F2FP.BF16.F32.PACK_AB R111, RZ, R111 ;  /* 0x0000006fff6f723e */ /* 0x000fe200000010ff */
[----:B------:R-:W-:Y:S01]  /*20060*/  @P4 STG.E.U16 desc[UR36][R8.64+0x170], R21 ;  /* 0x0001701508004986 */ /* 0x000fe2000c101524 */
[C---:B------:R-:W-:Y:S02]  /*20070*/  ISETP.GT.AND P4, PT, R3.reuse, 0xc9, PT ;  /* 0x000000c90300780c */ /* 0x040fe40003f84270 */
[----:B------:R-:W-:Y:S01]  /*20080*/  F2FP.BF16.F32.PACK_AB R112, RZ, R112 ;  /* 0x00000070ff70723e */ /* 0x000fe200000010ff */
[----:B------:R-:W-:Y:S01]  /*20090*/  @P5 STG.E.U16 desc[UR36][R8.64+0x172], R216 ;  /* 0x000172d808005986 */ /* 0x000fe2000c101524 */
[----:B------:R-:W-:Y:S02]  /*200a0*/  ISETP.GT.AND P5, PT, R3, 0xc8, PT ;  /* 0x000000c80300780c */ /* 0x000fe40003fa4270 */
[----:B------:R-:W-:Y:S01]  /*200b0*/  F2FP.BF16.F32.PACK_AB R113, RZ, R113 ;  /* 0x00000071ff71723e */ /* 0x000fe200000010ff */
[----:B------:R-:W-:Y:S01]  /*200c0*/  @P0 STG.E.U16 desc[UR36][R10.64+0x170], R13 ;  /* 0x0001700d0a000986 */ /* 0x000fe2000c101524 */
[----:B------:R-:W-:-:S02]  /*200d0*/  ISETP.GT.AND P0, PT, R0, RZ, P3 ;  /* 0x000000ff0000720c */ /* 0x000fc40001f04270 */
[C---:B------:R-:W-:Y:S01]  /*200e0*/  ISETP.GT.AND P3, PT, R0.reuse, 0x8, P3 ;  /* 0x000000080000780c */ /* 0x040fe20001f64270 */
[----:B------:R0:W-:Y:S01]  /*200f0*/  @P1 STG.E.U16 desc[UR36][R10.64+0x172], R12 ;  /* 0x0001720c0a001986 */ /* 0x0001e2000c101524 */
[C---:B------:R-:W-:Y:S02]  /*20100*/  ISETP.GT.AND P1, PT, R0.reuse, RZ, P5 ;  /* 0x000000ff0000720c */ /* 0x040fe40002f24270 */
[----:B------:R-:W-:Y:S02]  /*20110*/  F2FP.BF16.F32.PACK_AB R114, RZ, R114 ;  /* 0x00000072ff72723e */ /* 0x000fe400000010ff */
[----:B------:R-:W-:Y:S02]  /*20120*/  F2FP.BF16.F32.PACK_AB R115, RZ, R115 ;  /* 0x00000073ff73723e */ /* 0x000fe400000010ff */
[----:B------:R-:W-:Y:S02]  /*20130*/  F2FP.BF16.F32.PACK_AB R116, RZ, R116 ;  /* 0x00000074ff74723e */ /* 0x000fe400000010ff */
[----:B------:R-:W-:Y:S01]  /*20140*/  F2FP.BF16.F32.PACK_AB R117, RZ, R117 ;  /* 0x00000075ff75723e */ /* 0x000fe200000010ff */
[----:B------:R-:W-:Y:S01]  /*20150*/  @P0 STG.E.U16 desc[UR36][R4.64+0x180], R120 ;  /* 0x0001807804000986 */ /* 0x000fe2000c101524 */
[----:B------:R-:W-:-:S02]  /*20160*/  ISETP.GT.AND P0, PT, R0, 0x8, P6 ;  /* 0x000000080000780c */ /* 0x000fc40003704270 */
[----:B------:R-:W-:Y:S01]  /*20170*/  F2FP.BF16.F32.PACK_AB R118, RZ, R118 ;  /* 0x00000076ff76723e */ /* 0x000fe200000010ff */
[----:B------:R-:W-:Y:S01]  /*20180*/  @P2 STG.E.U16 desc[UR36][R4.64+0x182], R121 ;  /* 0x0001827904002986 */ /* 0x000fe2000c101524 */
[----:B------:R-:W-:Y:S02]  /*20190*/  ISETP.GT.AND P2, PT, R0, RZ, P4 ;  /* 0x000000ff0000720c */ /* 0x000fe40002744270 */
[----:B------:R-:W-:Y:S01]  /*201a0*/  F2FP.BF16.F32.PACK_AB R119, RZ, R119 ;  /* 0x00000077ff77723e */ /* 0x000fe200000010ff */
[----:B------:R-:W-:Y:S01]  /*201b0*/  @P3 STG.E.U16 desc[UR36][R6.64+0x180], R122 ;  /* 0x0001807a06003986 */ /* 0x000fe2000c101524 */
[----:B------:R-:W-:-:S05]  /*201c0*/  ISETP.GT.AND P3, PT, R3, 0xd0, PT ;  /* 0x000000d00300780c */ /* 0x000fca0003f64270 */
[----:B------:R-:W-:Y:S01]  /*201d0*/  @P0 STG.E.U16 desc[UR36][R6.64+0x182], R123 ;  /* 0x0001827b06000986 */ /* 0x000fe2000c101524 */
[C---:B------:R-:W-:Y:S02]  /*201e0*/  ISETP.GT.AND P0, PT, R0.reuse, 0x8, P5 ;  /* 0x000000080000780c */ /* 0x040fe40002f04270 */
[C---:B------:R-:W-:Y:S01]  /*201f0*/  ISETP.GT.AND P5, PT, R3.reuse, 0x168, PT ;  /* 0x000001680300780c */ /* 0x040fe20003fa4270 */
[----:B------:R-:W-:Y:S01]  /*20200*/  @P1 STG.E.U16 desc[UR36][R4.64+0x190], R124 ;  /* 0x0001907c04001986 */ /* 0x000fe2000c101524 */
[----:B------:R-:W-:Y:S02]  /*20210*/  ISETP.GT.AND P1, PT, R0, 0x8, P4 ;  /* 0x000000080000780c */ /* 0x000fe40002724270 */
[C---:B------:R-:W-:Y:S01]  /*20220*/  ISETP.GT.AND P4, PT, R3.reuse, 0x171, PT ;  /* 0x000001710300780c */ /* 0x040fe20003f84270 */
[----:B------:R-:W-:Y:S01]  /*20230*/  @P2 STG.E.U16 desc[UR36][R4.64+0x192], R125 ;  /* 0x0001927d04002986 */ /* 0x000fe2000c101524 */
[----:B------:R-:W-:-:S05]  /*20240*/  ISETP.GT.AND P2, PT, R3, 0xd1, PT ;  /* 0x000000d10300780c */ /* 0x000fca0003f44270 */
[----:B------:R-:W-:Y:S01]  /*20250*/  @P0 STG.E.U16 desc[UR36][R6.64+0x190], R126 ;  /* 0x0001907e06000986 */ /* 0x000fe2000c101524 */
[----:B------:R-:W-:-:S03]  /*20260*/  ISETP.GT.AND P0, PT, R0, RZ, P3 ;  /* 0x000000ff0000720c */ /* 0x000fc60001f04270 */
[----:B------:R-:W-:Y:S01]  /*20270*/  @P1 STG.E.U16 desc[UR36][R6.64+0x192], R127 ;  /* 0x0001927f06001986 */ /* 0x000fe2000c101524 */
[----:B------:R-:W-:-:S09]  /*20280*/  ISETP.GT.AND P1, PT, R3, 0xd9, PT ;  /* 0x000000d90300780c */ /* 0x000fd20003f24270 */
[----:B------:R-:W-:Y:S01]  /*20290*/  @P0 STG.E.U16 desc[UR36][R4.64+0x1a0], R128 ;  /* 0x0001a08004000986 */ /* 0x000fe2000c101524 */
[----:B------:R-:W-:-:S13]  /*202a0*/  ISETP.GT.AND P0, PT, R0, RZ, P2 ;  /* 0x000000ff0000720c */ /* 0x000fda0001704270 */
[----:B------:R-:W-:Y:S01]  /*202b0*/  @P0 STG.E.U16 desc[UR36][R4.64+0x1a2], R129 ;  /* 0x0001a28104000986 */ /* 0x000fe2000c101524 */
[----:B------:R-:W-:Y:S02]  /*202c0*/  ISETP.GT.AND P0, PT, R0, 0x8, P3 ;  /* 0x000000080000780c */ /* 0x000fe40001f04270 */
[----:B------:R-:W-:-:S11]  /*202d0*/  ISETP.GT.AND P3, PT, R3, 0x169, PT ;  /* 0x000001690300780c */ /* 0x000fd60003f64270 */
[----:B------:R-:W-:Y:S01]  /*202e0*/  @P0 STG.E.U16 desc[UR36][R6.64+0x1a0], R130 ;  /* 0x0001a08206000986 */ /* 0x000fe2000c101524 */
[----:B------:R-:W-:Y:S02]  /*202f0*/  ISETP.GT.AND P0, PT, R0, 0x8, P2 ;  /* 0x000000080000780c */ /* 0x000fe40001704270 */
[----:B------:R-:W-:-:S11]  /*20300*/  ISETP.GT.AND P2, PT, R3, 0xd8, PT ;  /* 0x000000d80300780c */ /* 0x000fd60003f44270 */
[----:B------:R-:W-:Y:S01]  /*20310*/  @P0 STG.E.U16 desc[UR36][R6.64+0x1a2], R131 ;  /* 0x0001a28306000986 */ /* 0x000fe2000c101524 */
[----:B0-----:R-:W-:-:S04]  /*20320*/  IADD3 R10, P0, R8, UR5, RZ ;  /* 0x00000005080a7c10 */ /* 0x001fc8000ff1e0ff */
[----:B------:R-:W-:Y:S02]  /*20330*/  IADD3.X R11, R9, UR4, RZ, P0, !PT ;  /* 0x00000004090b7c10 */ /* 0x000fe400087fe4ff */
[----:B------:R-:W-:-:S13]  /*20340*/  ISETP.GT.AND P0, PT, R0, RZ, P2 ;  /* 0x000000ff0000720c */ /* 0x000fda0001704270 */
        /* <DEDUP_REMOVED lines=176> */
[----:B------:R-:W-:-:S13]  /*20e50*/  ISETP.GT.AND P0, PT, R0, 0x8, P1 ;  /* 0x000000080000780c */ /* 0x000fda0000f04270 */
[----:B------:R-:W-:Y:S01]  /*20e60*/  @P0 STG.E.U16 desc[UR36][R6.64+0x2c2], R203 ;  /* 0x0002c2cb06000986 */ /* 0x000fe2000c101524 */
[----:B------:R-:W-:-:S13]  /*20e70*/  ISETP.GT.AND P0, PT, R0, RZ, P5 ;  /* 0x000000ff0000720c */ /* 0x000fda0002f04270 */
[----:B------:R-:W-:Y:S01]  /*20e80*/  @P0 STG.E.U16 desc[UR36][R4.64+0x2d0], R204 ;  /* 0x0002d0cc04000986 */ /* 0x000fe2000c101524 */
[----:B------:R-:W-:-:S13]  /*20e90*/  ISETP.GT.AND P0, PT, R0, RZ, P3 ;  /* 0x000000ff0000720c */ /* 0x000fda0001f04270 */
[----:B------:R-:W-:Y:S01]  /*20ea0*/  @P0 STG.E.U16 desc[UR36][R4.64+0x2d2], R205 ;  /* 0x0002d2cd04000986 */ /* 0x000fe2000c101524 */
[----:B------:R-:W-:-:S13]  /*20eb0*/  ISETP.GT.AND P0, PT, R0, 0x8, P5 ;  /* 0x000000080000780c */ /* 0x000fda0002f04270 */
[----:B------:R-:W-:Y:S01]  /*20ec0*/  @P0 STG.E.U16 desc[UR36][R6.64+0x2d0], R206 ;  /* 0x0002d0ce06000986 */ /* 0x000fe2000c101524 */
[----:B------:R-:W-:-:S13]  /*20ed0*/  ISETP.GT.AND P0, PT, R0, 0x8, P3 ;  /* 0x000000080000780c */ /* 0x000fda0001f04270 */
[----:B------:R-:W-:Y:S01]  /*20ee0*/  @P0 STG.E.U16 desc[UR36][R6.64+0x2d2], R207 ;  /* 0x0002d2cf06000986 */ /* 0x000fe2000c101524 */
[----:B------:R-:W-:-:S04]  /*20ef0*/  ISETP.GT.AND P0, PT, R3, 0x170, PT ;  /* 0x000001700300780c */ /* 0x000fc80003f04270 */
        /* <DEDUP_REMOVED lines=8> */
[----:B------:R-:W-:-:S13]  /*20f80*/  ISETP.GT.AND P1, PT, R0, RZ, P2 ;  /* 0x000000ff0000720c */ /* 0x000fda0001724270 */
[----:B------:R-:W-:Y:S01]  /*20f90*/  @P1 STG.E.U16 desc[UR36][R4.64+0x2f0], R212 ;  /* 0x0002f0d404001986 */ /* 0x000fe2000c101524 */
[----:B------:R-:W-:-:S04]  /*20fa0*/  ISETP.GT.AND P1, PT, R3, 0x179, PT ;  /* 0x000001790300780c */ /* 0x000fc80003f24270 */
[----:B------:R-:W-:-:S13]  /*20fb0*/  ISETP.GT.AND P6, PT, R0, RZ, P1 ;  /* 0x000000ff0000720c */ /* 0x000fda0000fc4270 */
[----:B------:R0:W-:Y:S01]  /*20fc0*/  @P6 STG.E.U16 desc[UR36][R4.64+0x2f2], R213 ;  /* 0x0002f2d504006986 */ /* 0x0001e2000c101524 */
[----:B------:R-:W-:-:S13]  /*20fd0*/  ISETP.GT.AND P6, PT, R0, 0x8, P2 ;  /* 0x000000080000780c */ /* 0x000fda00017c4270 */
[----:B0-----:R-:W-:Y:S02]  /*20fe0*/  @P6 IMAD.MOV.U32 R4, RZ, RZ, R6 ;  /* 0x000000ffff046224 */ /* 0x001fe400078e0006 */
[----:B------:R-:W-:-:S05]  /*20ff0*/  @P6 IMAD.MOV.U32 R5, RZ, RZ, R7 ;  /* 0x000000ffff056224 */ /* 0x000fca00078e0007 */
[----:B------:R0:W-:Y:S01]  /*21000*/  @P6 STG.E.U16 desc[UR36][R4.64+0x2f0], R214 ;  /* 0x0002f0d604006986 */ /* 0x0001e2000c101524 */
[----:B------:R-:W-:-:S13]  /*21010*/  ISETP.GT.AND P6, PT, R0, 0x8, P1 ;  /* 0x000000080000780c */ /* 0x000fda0000fc4270 */
[----:B------:R0:W-:Y:S01]  /*21020*/  @P6 STG.E.U16 desc[UR36][R6.64+0x2f2], R215 ;  /* 0x0002f2d706006986 */ /* 0x0001e2000c101524 */
[----:B------:R-:W-:-:S04]  /*21030*/  ISETP.GT.AND P6, PT, R3, 0xc0, PT ;  /* 0x000000c00300780c */ /* 0x000fc80003fc4270 */
        /* <DEDUP_REMOVED lines=251> */
[C---:B------:R-:W-:Y:S02]  /*21ff0*/  ISETP.GT.AND P6, PT, R0.reuse, 0x80, P5 ;  /* 0x000000800000780c */ /* 0x040fe40002fc4270 */
[----:B------:R-:W-:-:S11]  /*22000*/  ISETP.GT.AND P5, PT, R0, 0x88, P5 ;  /* 0x000000880000780c */ /* 0x000fd60002fa4270 */
[----:B------:R0:W-:Y:S01]  /*22010*/  @P6 STG.E.U16 desc[UR36][R8.64+0x2d0], R108 ;  /* 0x0002d06c08006986 */ /* 0x0001e2000c101524 */
[C---:B------:R-:W-:Y:S02]  /*22020*/  ISETP.GT.AND P6, PT, R0.reuse, 0x80, P3 ;  /* 0x000000800000780c */ /* 0x040fe40001fc4270 */
[----:B------:R-:W-:-:S11]  /*22030*/  ISETP.GT.AND P3, PT, R0, 0x88, P3 ;  /* 0x000000880000780c */ /* 0x000fd60001f64270 */
[----:B------:R0:W-:Y:S01]  /*22040*/  @P6 STG.E.U16 desc[UR36][R8.64+0x2d2], R109 ;  /* 0x0002d26d08006986 */ /* 0x0001e2000c101524 */
[C---:B------:R-:W-:Y:S02]  /*22050*/  ISETP.GT.AND P6, PT, R0.reuse, 0x80, P0 ;  /* 0x000000800000780c */ /* 0x040fe400007c4270 */
[C---:B------:R-:W-:Y:S01]  /*22060*/  ISETP.GT.AND P0, PT, R0.reuse, 0x88, P0 ;  /* 0x000000880000780c */ /* 0x040fe20000704270 */
[----:B------:R0:W-:Y:S01]  /*22070*/  @P5 STG.E.U16 desc[UR36][R10.64+0x2d0], R110 ;  /* 0x0002d06e0a005986 */ /* 0x0001e2000c101524 */
[C---:B------:R-:W-:Y:S02]  /*22080*/  ISETP.GT.AND P5, PT, R0.reuse, 0x80, P4 ;  /* 0x000000800000780c */ /* 0x040fe400027a4270 */
[C---:B------:R-:W-:Y:S01]  /*22090*/  ISETP.GT.AND P4, PT, R0.reuse, 0x88, P4 ;  /* 0x000000880000780c */ /* 0x040fe20002784270 */
[----:B------:R0:W-:Y:S01]  /*220a0*/  @P3 STG.E.U16 desc[UR36][R10.64+0x2d2], R111 ;  /* 0x0002d26f0a003986 */ /* 0x0001e2000c101524 */
[C---:B------:R-:W-:Y:S02]  /*220b0*/  ISETP.GT.AND P3, PT, R0.reuse, 0x80, P1 ;  /* 0x000000800000780c */ /* 0x040fe40000f64270 */
[----:B------:R-:W-:-:S03]  /*220c0*/  ISETP.GT.AND P1, PT, R0, 0x88, P1 ;  /* 0x000000880000780c */ /* 0x000fc60000f24270 */
[----:B------:R0:W-:Y:S01]  /*220d0*/  @P6 STG.E.U16 desc[UR36][R8.64+0x2e0], R112 ;  /* 0x0002e07008006986 */ /* 0x0001e2000c101524 */
[C---:B------:R-:W-:Y:S02]  /*220e0*/  ISETP.GT.AND P6, PT, R0.reuse, 0x80, P2 ;  /* 0x000000800000780c */ /* 0x040fe400017c4270 */
[----:B------:R-:W-:Y:S01]  /*220f0*/  ISETP.GT.AND P2, PT, R0, 0x88, P2 ;  /* 0x000000880000780c */ /* 0x000fe20001744270 */
[----:B------:R0:W-:Y:S04]  /*22100*/  @P5 STG.E.U16 desc[UR36][R8.64+0x2e2], R113 ;  /* 0x0002e27108005986 */ /* 0x0001e8000c101524 */
[----:B------:R0:W-:Y:S04]  /*22110*/  @P0 STG.E.U16 desc[UR36][R10.64+0x2e0], R114 ;  /* 0x0002e0720a000986 */ /* 0x0001e8000c101524 */
[----:B------:R0:W-:Y:S04]  /*22120*/  @P4 STG.E.U16 desc[UR36][R10.64+0x2e2], R115 ;  /* 0x0002e2730a004986 */ /* 0x0001e8000c101524 */
[----:B------:R0:W-:Y:S04]  /*22130*/  @P6 STG.E.U16 desc[UR36][R8.64+0x2f0], R116 ;  /* 0x0002f07408006986 */ /* 0x0001e8000c101524 */
[----:B------:R0:W-:Y:S04]  /*22140*/  @P3 STG.E.U16 desc[UR36][R8.64+0x2f2], R117 ;  /* 0x0002f27508003986 */ /* 0x0001e8000c101524 */
[----:B------:R0:W-:Y:S04]  /*22150*/  @P2 STG.E.U16 desc[UR36][R10.64+0x2f0], R118 ;  /* 0x0002f0760a002986 */ /* 0x0001e8000c101524 */
[----:B------:R0:W-:Y:S02]  /*22160*/  @P1 STG.E.U16 desc[UR36][R10.64+0x2f2], R119 ;  /* 0x0002f2770a001986 */ /* 0x0001e4000c101524 */
.L_x_796:
[----:B------:R-:W-:Y:S05]  /*22170*/  BSYNC B0 ;  /* 0x0000000000007941 */ /* 0x000fea0003800000 */
.L_x_32:
[----:B0-----:R-:W2:Y:S04]  /*22180*/  LDL.LU R5, [R1+0x304] ;  /* 0x0003040001057983 */ /* 0x001ea80000300800 */
[----:B------:R-:W2:Y:S01]  /*22190*/  LDL.LU R4, [R1+0x308] ;  /* 0x0003080001047983 */ /* 0x000ea20000300800 */
[----:B------:R-:W-:Y:S01]  /*221a0*/  ULDC UR4, c[0x0][0xc] ;  /* 0x0000030000047ab9 */ /* 0x000fe20000000800 */
[----:B------:R-:W-:Y:S01]  /*221b0*/  ULDC UR5, c[0x0][0x10] ;  /* 0x0000040000057ab9 */ /* 0x000fe20000000800 */
[----:B------:R-:W2:Y:S01]  /*221c0*/  LDC R3, c[0x0][0x14] ;  /* 0x00000500ff037b82 */ /* 0x000ea20000000800 */
[----:B------:R-:W-:Y:S01]  /*221d0*/  UIMAD.WIDE.U32 UR4, UR4, UR5, URZ ;  /* 0x00000005040472a5 */ /* 0x000fe2000f8e003f */
[----:B------:R-:W-:Y:S01]  /*221e0*/  PRMT R0, RZ, 0x7610, R0 ;  /* 0x00007610ff007816 */ /* 0x000fe20000000000 */
[----:B------:R-:W-:Y:S01]  /*221f0*/  UMOV UR42, 0xffffffff ;  /* 0xffffffff002a7882 */ /* 0x000fe20000000000 */
[----:B------:R-:W-:-:S03]  /*22200*/  UMOV UR43, 0xffffffff ;  /* 0xffffffff002b7882 */ /* 0x000fc60000000000 */
[----:B--2---:R-:W-:-:S04]  /*22210*/  IMAD.WIDE.U32 R4, R3, UR4, R4 ;  /* 0x0000000403047c25 */ /* 0x004fc8000f8e0004 */
[----:B------:R-:W-:Y:S01]  /*22220*/  IMAD R3, R3, UR5, RZ ;  /* 0x0000000503037c24 */ /* 0x000fe2000f8e02ff */
[----:B------:R-:W-:Y:S01]  /*22230*/  ULDC.64 UR4, c[0x0][0x650] ;  /* 0x0001940000047ab9 */ /* 0x000fe20000000a00 */
[----:B------:R-:W-:Y:S01]  /*22240*/  IMAD.MOV.U32 R7, RZ, RZ, R4 ;  /* 0x000000ffff077224 */ /* 0x000fe200078e0004 */
[----:B------:R-:W-:Y:S01]  /*22250*/  ISETP.GE.U32.AND P0, PT, R4, UR4, PT ;  /* 0x0000000404007c0c */ /* 0x000fe2000bf06070 */
[----:B------:R-:W-:-:S05]  /*22260*/  IMAD.IADD R6, R5, 0x1, R3 ;  /* 0x0000000105067824 */ /* 0x000fca00078e0203 */
[----:B------:R0:W-:Y:S01]  /*22270*/  STL [R1+0x304], R6 ;  /* 0x0003040601007387 */ /* 0x0001e20000100800 */
[----:B------:R-:W-:-:S03]  /*22280*/  ISETP.GE.U32.AND.EX P0, PT, R6, UR5, PT, P0 ;  /* 0x0000000506007c0c */ /* 0x000fc6000bf06100 */
[----:B------:R0:W-:Y:S10]  /*22290*/  STL [R1+0x308], R7 ;  /* 0x0003080701007387 */ /* 0x0001f40000100800 */
[----:B0-----:R-:W-:Y:S05]  /*222a0*/  @P0 BRA `(.L_x_797) ;  /* 0x0000000400880947 */ /* 0x001fea0003800000 */
[----:B------:R-:W0:Y:S01]  /*222b0*/  S2UR UR6, SR_CTAID.X ;  /* 0x00000000000679c3 */ /* 0x000e220000002500 */
[----:B------:R-:W-:Y:S01]  /*222c0*/  ULDC.64 UR12, c[0x0][0x628] ;  /* 0x00018a00000c7ab9 */ /* 0x000fe20000000a00 */
[----:B------:R-:W-:Y:S01]  /*222d0*/  ULDC UR4, c[0x0][0x150] ;  /* 0x0000540000047ab9 */ /* 0x000fe20000000800 */
[----:B------:R-:W-:Y:S01]  /*222e0*/  ISETP.NE.U32.AND P0, PT, RZ, UR12, PT ;  /* 0x0000000cff007c0c */ /* 0x000fe2000bf05070 */
[----:B------:R-:W-:Y:S01]  /*222f0*/  ULDC UR15, c[0x0][0x630] ;  /* 0x00018c00000f7ab9 */ /* 0x000fe20000000800 */
[C---:B------:R-:W-:Y:S01]  /*22300*/  R2UR UR16, R7.reuse ;  /* 0x00000000071072ca */ /* 0x040fe200000e0000 */
[----:B------:R-:W-:Y:S01]  /*22310*/  ULDC UR19, c[0x0][0x154] ;  /* 0x0000550000137ab9 */ /* 0x000fe20000000800 */
[----:B------:R-:W-:Y:S01]  /*22320*/  ISETP.NE.AND.EX P0, PT, RZ, UR13, PT, P0 ;  /* 0x0000000dff007c0c */ /* 0x000fe2000bf05300 */
[----:B------:R-:W2:Y:S01]  /*22330*/  S2UR UR18, SR_CTAID.Y ;  /* 0x00000000001279c3 */ /* 0x000ea20000002600 */
[----:B------:R-:W-:Y:S02]  /*22340*/  R2UR UR17, R6 ;  /* 0x00000000061172ca */ /* 0x000fe400000e0000 */
[----:B------:R-:W-:-:S02]  /*22350*/  R2UR UR10, R7 ;  /* 0x00000000070a72ca */ /* 0x000fc400000e0000 */
[----:B------:R-:W-:Y:S02]  /*22360*/  R2UR UR11, R6 ;  /* 0x00000000060b72ca */ /* 0x000fe400000e0000 */
[----:B0-----:R-:W-:-:S05]  /*22370*/  I2FP.F32.U32 R0, UR6 ;  /* 0x0000000600007c45 */ /* 0x001fca0008201000 */
[----:B------:R-:W-:-:S04]  /*22380*/  FMUL R0, R0, UR4 ;  /* 0x0000000400007c20 */ /* 0x000fc80008400000 */
[----:B------:R0:W0:Y:S01]  /*22390*/  F2I.U32.TRUNC.NTZ R3, R0 ;  /* 0x0000000000037305 */ /* 0x000022000020f000 */
[----:B--2---:R-:W-:Y:S05]  /*223a0*/  @!P0 BRA `(.L_x_798) ;  /* 0x0000000000308947 */ /* 0x004fea0003800000 */
        /* <DEDUP_REMOVED lines=12> */
.L_x_798:
[----:B------:R-:W-:Y:S01]  /*22470*/  USHF.R.U64 UR43, UR10, UR15, UR11 ;  /* 0x0000000f0a2b7299 */ /* 0x000fe2000800120b */
[----:B0-----:R-:W-:Y:S01]  /*22480*/  I2FP.F32.U32 R0, UR18 ;  /* 0x0000001200007c45 */ /* 0x001fe20008201000 */
[----:B------:R-:W-:Y:S02]  /*22490*/  USHF.R.U32.HI UR4, URZ, UR15, UR11 ;  /* 0x0000000f3f047299 */ /* 0x000fe4000801160b */
[----:B------:R-:W-:Y:S02]  /*224a0*/  UIADD3 UR10, UP0, URZ, -UR43, URZ ;  /* 0x8000002b3f0a7290 */ /* 0x000fe4000ff1e03f */
[----:B------:R-:W-:Y:S01]  /*224b0*/  FMUL R0, R0, UR19 ;  /* 0x0000001300007c20 */ /* 0x000fe20008400000 */
[----:B------:R-:W-:Y:S01]  /*224c0*/  ULDC.64 UR12, c[0x0][0x620] ;  /* 0x00018800000c7ab9 */ /* 0x000fe20000000a00 */
[----:B------:R-:W-:Y:S01]  /*224d0*/  UIADD3.X UR4, URZ, ~UR4, URZ, UP0, !UPT ;  /* 0x800000043f047290 */ /* 0x000fe200087fe43f */
[----:B------:R-:W-:Y:S01]  /*224e0*/  UMOV UR8, UR16 ;  /* 0x0000001000087c82 */ /* 0x000fe20008000000 */
[----:B------:R-:W-:-:S02]  /*224f0*/  UMOV UR9, UR17 ;  /* 0x0000001100097c82 */ /* 0x000fc40008000000 */
[----:B------:R-:W-:Y:S01]  /*22500*/  UIMAD UR4, UR4, UR12, URZ ;  /* 0x0000000c040472a4 */ /* 0x000fe2000f8e023f */
[----:B------:R-:W0:Y:S01]  /*22510*/  F2I.U32.TRUNC.NTZ R0, R0 ;  /* 0x0000000000007305 */ /* 0x000e22000020f000 */
[----:B------:R-:W-:Y:S01]  /*22520*/  UIMAD.WIDE.U32 UR8, UR10, UR12, UR8 ;  /* 0x0000000c0a0872a5 */ /* 0x000fe2000f8e0008 */
[----:B------:R-:W-:Y:S01]  /*22530*/  R2UR UR12, R3 ;  /* 0x00000000030c72ca */ /* 0x000fe200000e0000 */
[----:B------:R-:W-:Y:S01]  /*22540*/  UIMAD UR10, UR10, UR13, UR4 ;  /* 0x0000000d0a0a72a4 */ /* 0x000fe2000f8e0204 */
[----:B------:R-:W-:Y:S01]  /*22550*/  ULDC UR11, c[0x0][0x618] ;  /* 0x00018600000b7ab9 */ /* 0x000fe20000000800 */
[----:B------:R-:W-:Y:S02]  /*22560*/  ULDC UR21, c[0x0][0x658] ;  /* 0x0001960000157ab9 */ /* 0x000fe40000000800 */
[----:B------:R-:W-:Y:S01]  /*22570*/  UIADD3 UR9, UR9, UR10, URZ ;  /* 0x0000000a09097290 */ /* 0x000fe2000fffe03f */
[----:B------:R-:W-:Y:S01]  /*22580*/  UMOV UR15, 0xffffffff ;  /* 0xffffffff000f7882 */ /* 0x000fe20000000000 */
[----:B------:R-:W-:Y:S01]  /*22590*/  ULDC.64 UR4, c[0x0][0x640] ;  /* 0x0001900000047ab9 */ /* 0x000fe20000000a00 */
[----:B------:R-:W-:Y:S01]  /*225a0*/  USHF.L.U32 UR15, UR15, UR21, URZ ;  /* 0x000000150f0f7299 */ /* 0x000fe2000800063f */
[----:B------:R-:W-:Y:S01]  /*225b0*/  ISETP.NE.U32.AND P0, PT, RZ, UR4, PT ;  /* 0x00000004ff007c0c */ /* 0x000fe2000bf05070 */
[----:B------:R-:W-:-:S02]  /*225c0*/  USHF.R.U64 UR16, UR8, UR11, UR9 ;  /* 0x0000000b08107299 */ /* 0x000fc40008001209 */
[----:B------:R-:W-:Y:S01]  /*225d0*/  USHF.R.U32.HI UR8, URZ, UR11, UR9 ;  /* 0x0000000b3f087299 */ /* 0x000fe20008011609 */
[----:B0-----:R-:W-:Y:S01]  /*225e0*/  R2UR UR14, R0 ;  /* 0x00000000000e72ca */ /* 0x001fe200000e0000 */
[----:B------:R-:W-:Y:S01]  /*225f0*/  ULDC UR17, c[0x0][0x608] ;  /* 0x0001820000117ab9 */ /* 0x000fe20000000800 */
[----:B------:R-:W-:Y:S01]  /*22600*/  ULOP3.LUT UR41, URZ, UR15, URZ, 0x33, !UPT ;  /* 0x0000000f3f297292 */ /* 0x000fe2000f8e333f */
[----:B------:R-:W-:Y:S01]  /*22610*/  ISETP.NE.AND.EX P0, PT, RZ, UR5, PT, P0 ;  /* 0x00000005ff007c0c */ /* 0x000fe2000bf05300 */
[----:B------:R-:W-:Y:S02]  /*22620*/  USHF.R.U64 UR15, UR16, UR17, UR8 ;  /* 0x00000011100f7299 */ /* 0x000fe40008001208 */
[----:B------:R-:W-:Y:S02]  /*22630*/  USHF.R.U32.HI UR8, URZ, UR17, UR8 ;  /* 0x000000113f087299 */ /* 0x000fe40008011608 */
[----:B------:R-:W-:Y:S02]  /*22640*/  UIADD3 UR12, -UR12, URZ, URZ ;  /* 0x0000003f0c0c7290 */ /* 0x000fe4000fffe13f */
[----:B------:R-:W-:Y:S01]  /*22650*/  USHF.R.U64 UR17, UR15, UR21, UR8 ;  /* 0x000000150f117299 */ /* 0x000fe20008001208 */
[----:B------:R-:W-:Y:S01]  /*22660*/  UMOV UR19, 0x1 ;  /* 0x0000000100137882 */ /* 0x000fe20000000000 */
[----:B------:R-:W-:Y:S01]  /*22670*/  ULDC UR13, c[0x0][0x144] ;  /* 0x00005100000d7ab9 */ /* 0x000fe20000000800 */
[----:B------:R-:W-:Y:S01]  /*22680*/  ULDC UR7, c[0x0][0x600] ;  /* 0x0001800000077ab9 */ /* 0x000fe20000000800 */
[----:B------:R-:W-:-:S02]  /*22690*/  USHF.L.U32 UR24, UR19, UR21, URZ ;  /* 0x0000001513187299 */ /* 0x000fc4000800063f */
[----:B------:R-:W-:Y:S02]  /*226a0*/  USHF.R.U32.HI UR8, URZ, UR21, UR8 ;  /* 0x000000153f087299 */ /* 0x000fe40008011608 */
[----:B------:R-:W-:Y:S02]  /*226b0*/  UIMAD UR21, UR13, UR12, UR6 ;  /* 0x0000000c0d1572a4 */ /* 0x000fe4000f8e0206 */
[----:B------:R-:W-:Y:S02]  /*226c0*/  UIADD3 UR20, UR7, -0x1, URZ ;  /* 0xffffffff07147890 */ /* 0x000fe4000fffe03f */
[----:B------:R-:W-:Y:S01]  /*226d0*/  UIADD3 UR19, -UR14, URZ, URZ ;  /* 0x0000003f0e137290 */ /* 0x000fe2000fffe13f */
[----:B------:R-:W-:Y:S01]  /*226e0*/  ULDC UR25, c[0x0][0x148] ;  /* 0x0000520000197ab9 */ /* 0x000fe20000000800 */
[----:B------:R-:W-:Y:S01]  /*226f0*/  ULDC UR22, c[0x0][0x648] ;  /* 0x0001920000167ab9 */ /* 0x000fe20000000800 */
[----:B------:R-:W-:Y:S01]  /*22700*/  ULDC UR23, c[0x0][0x638] ;  /* 0x00018e0000177ab9 */ /* 0x000fe20000000800 */
        /* <DEDUP_REMOVED lines=14> */
.L_x_799:
[----:B------:R-:W-:Y:S01]  /*227f0*/  UISETP.NE.AND UP0, UPT, UR46, URZ, UPT ;  /* 0x0000003f2e00728c */ /* 0x000fe2000bf05270 */
[----:B------:R-:W-:Y:S01]  /*22800*/  IMAD.MOV.U32 R0, RZ, RZ, 0x1 ;  /* 0x00000001ff007424 */ /* 0x000fe200078e00ff */
[----:B------:R-:W-:Y:S02]  /*22810*/  USHF.R.U64 UR4, UR6, UR22, UR8 ;  /* 0x0000001606047299 */ /* 0x000fe40008001208 */
[----:B------:R-:W-:Y:S02]  /*22820*/  ULOP3.LUT UR41, UR15, UR41, URZ, 0xc0, !UPT ;  /* 0x000000290f297292 */ /* 0x000fe4000f8ec03f */
[----:B------:R-:W-:Y:S02]  /*22830*/  UIADD3 UR5, -UR4, URZ, URZ ;  /* 0x0000003f04057290 */ /* 0x000fe4000fffe13f */
[----:B------:R-:W-:Y:S02]  /*22840*/  UIMAD UR41, UR24, UR4, UR41 ;  /* 0x00000004182972a4 */ /* 0x000fe4000f8e0229 */
[----:B------:R-:W-:-:S02]  /*22850*/  ULOP3.LUT UR16, UR16, UR20, URZ, 0xc0, !UPT ;  /* 0x0000001410107292 */ /* 0x000fc4000f8ec03f */
[----:B------:R-:W-:Y:S02]  /*22860*/  @UP0 UIMAD UR21, UR25, UR19, UR18 ;  /* 0x00000013191502a4 */ /* 0x000fe4000f8e0212 */
[----:B------:R-:W-:-:S03]  /*22870*/  UIMAD UR4, UR5, UR23, UR17 ;  /* 0x00000017050472a4 */ /* 0x000fc6000f8e0211 */
[----:B------:R-:W-:Y:S01]  /*22880*/  ULDC UR5, c[0x0][0x610] ;  /* 0x0001840000057ab9 */ /* 0x000fe20000000800 */
[----:B------:R-:W-:Y:S02]  /*22890*/  UIMAD UR4, UR4, UR7, UR16 ;  /* 0x00000007040472a4 */ /* 0x000fe4000f8e0210 */
[----:B------:R-:W-:-:S04]  /*228a0*/  UIMAD UR41, UR41, UR5, UR21 ;  /* 0x00000005292972a4 */ /* 0x000fc8000f8e0215 */
[----:B------:R-:W-:Y:S02]  /*228b0*/  USEL UR42, UR4, UR41, !UP0 ;  /* 0x00000029042a7287 */ /* 0x000fe4000c000000 */
[----:B------:R-:W-:-:S12]  /*228c0*/  USEL UR41, UR41, UR4, !UP0 ;  /* 0x0000000429297287 */ /* 0x000fd8000c000000 */
.L_x_797:
[----:B------:R-:W-:-:S13]  /*228d0*/  LOP3.LUT P0, RZ, R0, 0xff, RZ, 0xc0, !PT ;  /* 0x000000ff00ff7812 */ /* 0x000fda000780c0ff */
[----:B------:R-:W-:Y:S05]  /*228e0*/  @P0 BRA `(.L_x_800) ;  /* 0xfffffde800bc0947 */ /* 0x000fea000383ffff */
[----:B------:R-:W-:Y:S05]  /*228f0*/  EXIT ;  /* 0x000000000000794d */ /* 0x000fea0003800000 */
.L_x_7:
[----:B------:R-:W2:Y:S01]  /*22900*/  LDL R5, [R1+0x308] ;  /* 0x0003080001057983 */ /* 0x000ea20000100800 */
[----:B------:R-:W-:-:S03]  /*22910*/  ULDC.64 UR4, c[0x0][0x650] ;  /* 0x0001940000047ab9 */ /* 0x000fc60000000a00 */
[----:B------:R-:W3:Y:S01]  /*22920*/  LDL R4, [R1+0x304] ;  /* 0x0003040001047983 */ /* 0x000ee20000100800 */
[----:B------:R-:W-:Y:S01]  /*22930*/  PRMT R0, RZ, 0x7610, R0 ;  /* 0x00007610ff007816 */ /* 0x000fe20000000000 */
[----:B------:R-:W-:Y:S02]  /*22940*/  IMAD.MOV.U32 R3, RZ, RZ, -0x1 ;  /* 0xffffffffff037424 */ /* 0x000fe400078e00ff */
[----:B------:R-:W-:Y:S02]  /*22950*/  IMAD.MOV.U32 R2, RZ, RZ, -0x1 ;  /* 0xffffffffff027424 */ /* 0x000fe400078e00ff */
[----:B------:R-:W-:Y:S01]  /*22960*/  IMAD.MOV.U32 R10, RZ, RZ, -0x1 ;  /* 0xffffffffff0a7424 */ /* 0x000fe200078e00ff */
[----:B--2---:R-:W-:-:S04]  /*22970*/  ISETP.GE.U32.AND P0, PT, R5, UR4, PT ;  /* 0x0000000405007c0c */ /* 0x004fc8000bf06070 */
[----:B---3--:R-:W-:-:S13]  /*22980*/  ISETP.GE.U32.AND.EX P0, PT, R4, UR5, PT, P0 ;  /* 0x0000000504007c0c */ /* 0x008fda000bf06100 */
        /* <DEDUP_REMOVED lines=21> */
.L_x_802:
[----:B------:R-:W-:Y:S01]  /*22ae0*/  USHF.R.U64 UR4, UR14, UR19, UR15 ;  /* 0x000000130e047299 */ /* 0x000fe2000800120f */
[----:B------:R-:W-:Y:S01]  /*22af0*/  R2UR UR7, R4 ;  /* 0x00000000040772ca */ /* 0x000fe200000e0000 */
[----:B------:R-:W-:Y:S02]  /*22b00*/  USHF.R.U32.HI UR5, URZ, UR19, UR15 ;  /* 0x000000133f057299 */ /* 0x000fe4000801160f */
[----:B------:R-:W-:Y:S01]  /*22b10*/  UIADD3 UR13, UP0, URZ, -UR4, URZ ;  /* 0x800000043f0d7290 */ /* 0x000fe2000ff1e03f */
[----:B------:R-:W-:Y:S01]  /*22b20*/  ULDC.64 UR14, c[0x0][0x620] ;  /* 0x00018800000e7ab9 */ /* 0x000fe20000000a00 */
[----:B------:R-:W-:Y:S02]  /*22b30*/  UMOV UR6, UR20 ;  /* 0x0000001400067c82 */ /* 0x000fe40008000000 */
[----:B------:R-:W-:Y:S02]  /*22b40*/  UIADD3.X UR5, URZ, ~UR5, URZ, UP0, !UPT ;  /* 0x800000053f057290 */ /* 0x000fe400087fe43f */
[----:B------:R-:W-:-:S02]  /*22b50*/  UISETP.NE.AND UP1, UPT, UR46, URZ, UPT ;  /* 0x0000003f2e00728c */ /* 0x000fc4000bf25270 */
[----:B------:R-:W-:Y:S02]  /*22b60*/  UIMAD UR5, UR5, UR14, URZ ;  /* 0x0000000e050572a4 */ /* 0x000fe4000f8e023f */
[----:B------:R-:W-:Y:S02]  /*22b70*/  UIMAD.WIDE.U32 UR6, UR13, UR14, UR6 ;  /* 0x0000000e0d0672a5 */ /* 0x000fe4000f8e0006 */
[----:B------:R-:W-:Y:S01]  /*22b80*/  UIMAD UR5, UR13, UR15, UR5 ;  /* 0x0000000f0d0572a4 */ /* 0x000fe2000f8e0205 */
[----:B------:R-:W-:Y:S02]  /*22b90*/  ULDC UR14, c[0x0][0x608] ;  /* 0x00018200000e7ab9 */ /* 0x000fe40000000800 */
[----:B------:R-:W-:Y:S01]  /*22ba0*/  ULDC UR13, c[0x0][0x618] ;  /* 0x00018600000d7ab9 */ /* 0x000fe20000000800 */
[----:B------:R-:W-:Y:S01]  /*22bb0*/  UIADD3 UR5, UR7, UR5, URZ ;  /* 0x0000000507057290 */ /* 0x000fe2000fffe03f */
[----:B------:R-:W-:Y:S01]  /*22bc0*/  ULDC UR22, c[0x0][0x658] ;  /* 0x0001960000167ab9 */ /* 0x000fe20000000800 */
[----:B------:R-:W-:-:S02]  /*22bd0*/  @UP1 UIMAD UR8, UR11, UR12, UR10 ;  /* 0x0000000c0b0812a4 */ /* 0x000fc4000f8e020a */
[----:B------:R-:W-:Y:S02]  /*22be0*/  USHF.R.U64 UR17, UR6, UR13, UR5 ;  /* 0x0000000d06117299 */ /* 0x000fe40008001205 */
[----:B------:R-:W-:Y:S01]  /*22bf0*/  USHF.R.U32.HI UR5, URZ, UR13, UR5 ;  /* 0x0000000d3f057299 */ /* 0x000fe20008011605 */
[----:B------:R-:W-:Y:S01]  /*22c00*/  ULDC.64 UR6, c[0x0][0x640] ;  /* 0x0001900000067ab9 */ /* 0x000fe20000000a00 */
[----:B------:R-:W-:Y:S01]  /*22c10*/  UMOV UR10, 0xffffffff ;  /* 0xffffffff000a7882 */ /* 0x000fe20000000000 */
[----:B------:R-:W-:Y:S01]  /*22c20*/  ISETP.NE.U32.AND P0, PT, RZ, UR6, PT ;  /* 0x00000006ff007c0c */ /* 0x000fe2000bf05070 */
[----:B------:R-:W-:Y:S02]  /*22c30*/  USHF.R.U64 UR18, UR17, UR14, UR5 ;  /* 0x0000000e11127299 */ /* 0x000fe40008001205 */
[----:B------:R-:W-:Y:S01]  /*22c40*/  USHF.R.U32.HI UR5, URZ, UR14, UR5 ;  /* 0x0000000e3f057299 */ /* 0x000fe20008011605 */
[----:B------:R-:W-:Y:S01]  /*22c50*/  ISETP.NE.AND.EX P0, PT, RZ, UR7, PT, P0 ;  /* 0x00000007ff007c0c */ /* 0x000fe2000bf05300 */
[----:B------:R-:W-:-:S02]  /*22c60*/  USHF.L.U32 UR11, UR10, UR22, URZ ;  /* 0x000000160a0b7299 */ /* 0x000fc4000800063f */
[----:B------:R-:W-:Y:S01]  /*22c70*/  USHF.R.U64 UR19, UR18, UR22, UR5 ;  /* 0x0000001612137299 */ /* 0x000fe20008001205 */
[----:B------:R-:W-:Y:S01]  /*22c80*/  ULDC UR20, c[0x0][0x600] ;  /* 0x0001800000147ab9 */ /* 0x000fe20000000800 */
[----:B------:R-:W-:Y:S02]  /*22c90*/  USHF.R.U32.HI UR10, URZ, UR22, UR5 ;  /* 0x000000163f0a7299 */ /* 0x000fe40008011605 */
[----:B------:R-:W-:Y:S02]  /*22ca0*/  UIADD3 UR21, UR20, -0x1, URZ ;  /* 0xffffffff14157890 */ /* 0x000fe4000fffe03f */
[----:B------:R-:W-:Y:S01]  /*22cb0*/  ULOP3.LUT UR26, URZ, UR11, URZ, 0x33, !UPT ;  /* 0x0000000b3f1a7292 */ /* 0x000fe2000f8e333f */
        /* <DEDUP_REMOVED lines=17> */
.L_x_803:
[----:B------:R-:W-:Y:S01]  /*22dd0*/  USHF.R.U64 UR6, UR5, UR23, UR10 ;  /* 0x0000001705067299 */ /* 0x000fe2000800120a */
[----:B------:R-:W-:Y:S01]  /*22de0*/  IMAD.MOV.U32 R0, RZ, RZ, 0x1 ;  /* 0x00000001ff007424 */ /* 0x000fe200078e00ff */
[----:B------:R-:W-:Y:S01]  /*22df0*/  USHF.L.U32 UR25, UR25, UR22, URZ ;  /* 0x0000001619197299 */ /* 0x000fe2000800063f */
[----:B------:R-:W-:Y:S01]  /*22e00*/  IMAD.U32 R10, RZ, RZ, UR4 ;  /* 0x00000004ff0a7e24 */ /* 0x000fe2000f8e00ff */
[----:B------:R-:W-:Y:S02]  /*22e10*/  ULOP3.LUT UR5, UR18, UR26, URZ, 0xc0, !UPT ;  /* 0x0000001a12057292 */ /* 0x000fe4000f8ec03f */
[----:B------:R-:W-:Y:S02]  /*22e20*/  UIADD3 UR7, -UR6, URZ, URZ ;  /* 0x0000003f06077290 */ /* 0x000fe4000fffe13f */
[----:B------:R-:W-:Y:S02]  /*22e30*/  UIMAD UR6, UR25, UR6, UR5 ;  /* 0x00000006190672a4 */ /* 0x000fe4000f8e0205 */
[----:B------:R-:W-:-:S02]  /*22e40*/  ULOP3.LUT UR17, UR17, UR21, URZ, 0xc0, !UPT ;  /* 0x0000001511117292 */ /* 0x000fc4000f8ec03f */
[----:B------:R-:W-:Y:S02]  /*22e50*/  UIMAD UR5, UR7, UR24, UR19 ;  /* 0x00000018070572a4 */ /* 0x000fe4000f8e0213 */
[----:B------:R-:W-:Y:S01]  /*22e60*/  UISETP.NE.AND UP0, UPT, UR46, URZ, UPT ;  /* 0x0000003f2e00728c */ /* 0x000fe2000bf05270 */
[----:B------:R-:W-:Y:S01]  /*22e70*/  ULDC UR7, c[0x0][0x610] ;  /* 0x0001840000077ab9 */ /* 0x000fe20000000800 */
[----:B------:R-:W-:Y:S02]  /*22e80*/  UIMAD UR5, UR5, UR20, UR17 ;  /* 0x00000014050572a4 */ /* 0x000fe4000f8e0211 */
[----:B------:R-:W-:-:S04]  /*22e90*/  UIMAD UR8, UR6, UR7, UR8 ;  /* 0x00000007060872a4 */ /* 0x000fc8000f8e0208 */
[----:B------:R-:W-:Y:S02]  /*22ea0*/  USEL UR6, UR5, UR8, !UP0 ;  /* 0x0000000805067287 */ /* 0x000fe4000c000000 */
[----:B------:R-:W-:-:S04]  /*22eb0*/  USEL UR8, UR8, UR5, !UP0 ;  /* 0x0000000508087287 */ /* 0x000fc8000c000000 */
[----:B------:R-:W-:Y:S02]  /*22ec0*/  IMAD.U32 R2, RZ, RZ, UR6 ;  /* 0x00000006ff027e24 */ /* 0x000fe4000f8e00ff */
[----:B------:R-:W-:-:S07]  /*22ed0*/  IMAD.U32 R3, RZ, RZ, UR8 ;  /* 0x00000008ff037e24 */ /* 0x000fce000f8e00ff */
.L_x_801:
[----:B------:R-:W-:-:S08]  /*22ee0*/  NOP ;  /* 0x0000000000007918 */ /* 0x000fd00000000000 */
[----:B0-----:R-:W0:-:S00]  /*22ef0*/  USETMAXREG.DEALLOC.CTAPOOL 0x18 ;  /* 0x00000018000079c8 */ /* 0x001e0000080e0500 */
[----:B------:R-:W-:-:S13]  /*22f00*/  ISETP.NE.AND P0, PT, RZ, UR9, PT ;  /* 0x00000009ff007c0c */ /* 0x000fda000bf05270 */
[----:B------:R-:W-:Y:S05]  /*22f10*/  @P0 EXIT ;  /* 0x000000000000094d */ /* 0x000fea0003800000 */
[----:B0-----:R-:W-:Y:S01]  /*22f20*/  LOP3.LUT P0, RZ, R0, 0xff, RZ, 0xc0, !PT ;  /* 0x000000ff00ff7812 */ /* 0x001fe2000780c0ff */
[----:B------:R-:W-:Y:S02]  /*22f30*/  IMAD.MOV.U32 R6, RZ, RZ, 0x1 ;  /* 0x00000001ff067424 */ /* 0x000fe400078e00ff */
[----:B------:R-:W-:-:S10]  /*22f40*/  IMAD.MOV.U32 R7, RZ, RZ, RZ ;  /* 0x000000ffff077224 */ /* 0x000fd400078e00ff */
[----:B------:R-:W-:Y:S05]  /*22f50*/  @!P0 BRA `(.L_x_804) ;  /* 0x0000000c006c8947 */ /* 0x000fea0003800000 */
[----:B------:R-:W0:Y:S01]  /*22f60*/  LDC R0, c[0x0][0x28c] ;  /* 0x0000a300ff007b82 */ /* 0x000e220000000800 */
[----:B------:R-:W1:Y:S01]  /*22f70*/  S2R R11, SR_CgaCtaId ;  /* 0x00000000000b7919 */ /* 0x000e620000008800 */
[----:B------:R-:W-:Y:S01]  /*22f80*/  ULDC UR5, c[0x0][0x658] ;  /* 0x0001960000057ab9 */ /* 0x000fe20000000800 */
[----:B------:R-:W-:Y:S01]  /*22f90*/  UMOV UR7, 0xffffffff ;  /* 0xffffffff00077882 */ /* 0x000fe20000000000 */
[----:B------:R-:W-:Y:S01]  /*22fa0*/  ULDC UR6, c[0x0][0xc] ;  /* 0x0000030000067ab9 */ /* 0x000fe20000000800 */
[----:B------:R-:W-:Y:S01]  /*22fb0*/  USHF.L.U32 UR9, UR7, UR5, URZ ;  /* 0x0000000507097299 */ /* 0x000fe2000800063f */
[----:B------:R-:W-:Y:S01]  /*22fc0*/  BSSY B0, `(.L_x_804) ;  /* 0x00000d4000007945 */ /* 0x000fe20003800000 */
[----:B------:R-:W-:Y:S01]  /*22fd0*/  UMOV UR8, 0x1 ;  /* 0x0000000100087882 */ /* 0x000fe20000000000 */
[----:B------:R-:W-:Y:S01]  /*22fe0*/  ULDC UR7, c[0x0][0x10] ;  /* 0x0000040000077ab9 */ /* 0x000fe20000000800 */
[----:B------:R-:W-:Y:S01]  /*22ff0*/  USHF.L.U32 UR5, UR8, UR5, URZ ;  /* 0x0000000508057299 */ /* 0x000fe2000800063f */
[----:B------:R-:W-:Y:S01]  /*23000*/  IMAD.MOV.U32 R8, RZ, RZ, 0x1 ;  /* 0x00000001ff087424 */ /* 0x000fe200078e00ff */
[----:B------:R-:W-:Y:S01]  /*23010*/  UIMAD.WIDE.U32 UR6, UR6, UR7, URZ ;  /* 0x00000007060672a5 */ /* 0x000fe2000f8e003f */
[----:B------:R-:W-:Y:S01]  /*23020*/  IMAD.MOV.U32 R6, RZ, RZ, 0x1 ;  /* 0x00000001ff067424 */ /* 0x000fe200078e00ff */
[----:B------:R-:W-:Y:S01]  /*23030*/  ULDC UR8, c[0x0][0x14] ;  /* 0x0000050000087ab9 */ /* 0x000fe20000000800 */
[----:B------:R-:W-:Y:S01]  /*23040*/  IMAD.MOV.U32 R7, RZ, RZ, RZ ;  /* 0x000000ffff077224 */ /* 0x000fe200078e00ff */
[----:B------:R-:W-:-:S02]  /*23050*/  UIMAD.WIDE.U32 UR20, UR6, UR8, URZ ;  /* 0x00000008061472a5 */ /* 0x000fc4000f8e003f */
[----:B------:R-:W-:Y:S01]  /*23060*/  UIMAD UR7, UR7, UR8, URZ ;  /* 0x00000008070772a4 */ /* 0x000fe2000f8e023f */
[----:B------:R-:W-:Y:S01]  /*23070*/  ULDC UR4, c[0x0][0x600] ;  /* 0x0001800000047ab9 */ /* 0x000fe20000000800 */
[----:B------:R-:W-:Y:S02]  /*23080*/  ULOP3.LUT UR24, UR40, 0x2, URZ, 0xfc, !UPT ;  /* 0x0000000228187892 */ /* 0x000fe4000f8efc3f */
[----:B------:R-:W-:Y:S01]  /*23090*/  UIADD3 UR4, UR4, -0x1, URZ ;  /* 0xffffffff04047890 */ /* 0x000fe2000fffe03f */
[----:B0-----:R-:W-:Y:S01]  /*230a0*/  VIADD R0, R0, 0x1f ;  /* 0x0000001f00007836 */ /* 0x001fe20000000000 */
[----:B------:R-:W-:Y:S02]  /*230b0*/  ULOP3.LUT UR6, URZ, UR9, URZ, 0x33, !UPT ;  /* 0x000000093f067292 */ /* 0x000fe4000f8e333f */
[----:B------:R-:W-:Y:S02]  /*230c0*/  UIADD3 UR7, UR21, UR7, URZ ;  /* 0x0000000715077290 */ /* 0x000fe4000fffe03f */
[----:B------:R-:W-:Y:S01]  /*230d0*/  SHF.R.S32.HI R5, RZ, 0x1f, R0 ;  /* 0x0000001fff057819 */ /* 0x000fe20000011400 */
[----:B------:R-:W-:-:S03]  /*230e0*/  ULDC.64 UR22, c[0x0][0x198] ;  /* 0x0000660000167ab9 */ /* 0x000fc60000000a00 */
[----:B------:R-:W-:Y:S02]  /*230f0*/  LEA.HI R0, R5, R0, RZ, 0x5 ;  /* 0x0000000005007211 */ /* 0x000fe400078f28ff */
[----:B-1----:R-:W-:Y:S02]  /*23100*/  LOP3.LUT R11, R11, 0x1, RZ, 0xc0, !PT ;  /* 0x000000010b0b7812 */ /* 0x002fe400078ec0ff */
[----:B------:R-:W-:-:S05]  /*23110*/  SHF.R.S32.HI R0, RZ, 0x5, R0 ;  /* 0x00000005ff007819 */ /* 0x000fca0000011400 */
[----:B------:R-:W-:-:S07]  /*23120*/  VIADD R16, R0, 0x1 ;  /* 0x0000000100107836 */ /* 0x000fce0000000000 */
.L_x_815:
[----:B------:R-:W-:-:S03]  /*23130*/  UMOV UR8, 0xffffffff ;  /* 0xffffffff00087882 */ /* 0x000fc60000000000 */
[----:B------:R-:W-:Y:S05]  /*23140*/  BRA.DIV UR8, `(.L_x_805) ;  /* 0x0000001208047947 */ /* 0x000fea000b800000 */
[----:B------:R-:W-:-:S13]  /*23150*/  ELECT P6, URZ, PT ;  /* 0x00000000003f782f */ /* 0x000fda00038c0000 */
.L_x_827:
[----:B------:R-:W0:Y:S01]  /*23160*/  LDC R4, c[0x0][0x28c] ;  /* 0x0000a300ff047b82 */ /* 0x000e220000000800 */
[----:B------:R-:W-:Y:S01]  /*23170*/  BSSY B1, `(.L_x_806) ;  /* 0x000003c000017945 */ /* 0x000fe20003800000 */
[----:B0-----:R-:W-:-:S13]  /*23180*/  ISETP.LT.OR P6, PT, R4, 0x1, !P6 ;  /* 0x000000010400780c */ /* 0x001fda00077c1670 */
[----:B------:R-:W-:Y:S05]  /*23190*/  @P6 BRA `(.L_x_807) ;  /* 0x0000000000e46947 */ /* 0x000fea0003800000 */
[----:B------:R-:W-:Y:S02]  /*231a0*/  IMAD R5, R2, 0x2, R11 ;  /* 0x0000000202057824 */ /* 0x000fe400078e020b */
[----:B------:R-:W-:Y:S02]  /*231b0*/  IMAD.SHL.U32 R2, R3, 0x100, RZ ;  /* 0x0000010003027824 */ /* 0x000fe400078e00ff */
[----:B------:R-:W-:Y:S02]  /*231c0*/  IMAD R5, R5, 0xc0, RZ ;  /* 0x000000c005057824 */ /* 0x000fe400078e02ff */
[----:B------:R-:W-:Y:S02]  /*231d0*/  IMAD.MOV.U32 R13, RZ, RZ, RZ ;  /* 0x000000ffff0d7224 */ /* 0x000fe400078e00ff */
[----:B------:R-:W-:Y:S02]  /*231e0*/  IMAD.MOV.U32 R4, RZ, RZ, R16 ;  /* 0x000000ffff047224 */ /* 0x000fe400078e0010 */
[----:B------:R-:W-:-:S02]  /*231f0*/  IMAD.MOV.U32 R3, RZ, RZ, R6 ;  /* 0x000000ffff037224 */ /* 0x000fc400078e0006 */
[----:B------:R-:W-:-:S07]  /*23200*/  IMAD.MOV.U32 R12, RZ, RZ, R7 ;  /* 0x000000ffff0c7224 */ /* 0x000fce00078e0007 */
.L_x_810:
[----:B------:R-:W0:Y:S01]  /*23210*/  S2R R14, SR_CgaCtaId ;  /* 0x00000000000e7919 */ /* 0x000e220000008800 */
[----:B------:R-:W-:-:S04]  /*23220*/  MOV R9, 0x400 ;  /* 0x0000040000097802 */ /* 0x000fc80000000f00 */
[----:B0-----:R-:W-:Y:S02]  /*23230*/  LEA R9, R14, R9, 0x18 ;  /* 0x000000090e097211 */ /* 0x001fe400078ec0ff */
[----:B------:R-:W-:-:S03]  /*23240*/  SHF.L.U32 R14, R3, 0x1f, RZ ;  /* 0x0000001f030e7819 */ /* 0x000fc600000006ff */
[----:B------:R-:W-:-:S04]  /*23250*/  IMAD R15, R12, 0x8, R9 ;  /* 0x000000080c0f7824 */ /* 0x000fc800078e0209 */
[----:B------:R-:W0:Y:S02]  /*23260*/  SYNCS.PHASECHK.TRANS64.TRYWAIT P0, [R15+URZ+0x28], R14 ;  /* 0x0000280e0f0075a7 */ /* 0x000e24000800017f */
[----:B0-----:R-:W-:Y:S05]  /*23270*/  @!P0 BRA `(.L_x_808) ;  /* 0x0000000c00d88947 */ /* 0x001fea0003800000 */
.L_x_828:
[----:B------:R-:W1:Y:S01]  /*23280*/  S2R R17, SR_TID.X ;  /* 0x0000000000117919 */ /* 0x000e620000002100 */
[----:B------:R-:W-:-:S04]  /*23290*/  UPRMT UR8, UR24, 0x9910, URZ ;  /* 0x0000991018087896 */ /* 0x000fc8000800003f */
[----:B------:R-:W-:Y:S01]  /*232a0*/  UISETP.NE.AND UP0, UPT, UR8, 0x2, UPT ;  /* 0x000000020800788c */ /* 0x000fe2000bf05270 */
[----:B-1----:R-:W-:-:S13]  /*232b0*/  LOP3.LUT P0, RZ, R17, 0x7f, RZ, 0xc0, !PT ;  /* 0x0000007f11ff7812 */ /* 0x002fda000780c0ff */
[----:B0-----:R-:W0:Y:S02]  /*232c0*/  @!P0 LDC R14, c[0x0][0x500] ;  /* 0x00014000ff0e8b82 */ /* 0x001e240000000800 */
[----:B0-----:R0:W-:Y:S01]  /*232d0*/  @!P0 SYNCS.ARRIVE.TRANS64 RZ, [R15+URZ], R14 ;  /* 0x0000000e0fff89a7 */ /* 0x0011e2000800003f */
[----:B------:R-:W-:-:S13]  /*232e0*/  PLOP3.LUT P0, PT, PT, PT, UP0, 0x80, 0x0 ;  /* 0x000000000000781c */ /* 0x000fda0003f0f008 */
[----:B0-----:R-:W-:Y:S05]  /*232f0*/  @P0 BRA `(.L_x_809) ;  /* 0x0000000000040947 */ /* 0x001fea0003800000 */
[----:B------:R-:W-:Y:S01]  /*23300*/  BPT.TRAP 0x1 ;  /* 0x000000040000795c */ /* 0x000fe20000300000 */
.L_x_809:
[----:B------:R-:W-:Y:S01]  /*23310*/  IMAD R14, R12, 0x4000, R9 ;  /* 0x000040000c0e7824 */ /* 0x000fe200078e0209 */
[----:B------:R-:W-:Y:S01]  /*23320*/  R2UR UR18, R2 ;  /* 0x00000000021272ca */ /* 0x000fe200000e0000 */
[----:B------:R-:W-:Y:S01]  /*23330*/  VIADD R4, R4, 0xffffffff ;  /* 0xffffffff04047836 */ /* 0x000fe20000000000 */
[----:B------:R-:W-:Y:S01]  /*23340*/  R2UR UR9, R15 ;  /* 0x000000000f0972ca */ /* 0x000fe200000e0000 */
[----:B------:R-:W-:Y:S01]  /*23350*/  UIADD3 UR14, UP0, UR22, 0xf0, URZ ;  /* 0x000000f0160e7890 */ /* 0x000fe2000ff1e03f */
[----:B------:R-:W-:Y:S01]  /*23360*/  R2UR UR8, R14 ;  /* 0x000000000e0872ca */ /* 0x000fe200000e0000 */
[----:B------:R-:W-:Y:S01]  /*23370*/  IMAD R14, R12, 0x2, R11 ;  /* 0x000000020c0e7824 */ /* 0x000fe200078e020b */
[----:B------:R-:W-:Y:S01]  /*23380*/  R2UR UR10, R13 ;  /* 0x000000000d0a72ca */ /* 0x000fe200000e0000 */
[----:B------:R-:W-:Y:S01]  /*23390*/  UIADD3 UR26, UP1, UR22, 0x1f0, URZ ;  /* 0x000001f0161a7890 */ /* 0x000fe2000ff3e03f */
[----:B------:R-:W-:Y:S01]  /*233a0*/  R2UR UR12, R10 ;  /* 0x000000000a0c72ca */ /* 0x000fe200000e0000 */
[----:B------:R-:W-:Y:S01]  /*233b0*/  IMAD R14, R14, 0x1800, RZ ;  /* 0x000018000e0e7824 */ /* 0x000fe200078e02ff */
[----:B------:R-:W-:Y:S01]  /*233c0*/  R2UR UR19, R5 ;  /* 0x00000000051372ca */ /* 0x000fe200000e0000 */
[----:B------:R-:W-:Y:S01]  /*233d0*/  UIADD3.X UR15, URZ, UR23, URZ, UP0, !UPT ;  /* 0x000000173f0f7290 */ /* 0x000fe200087fe43f */
[----:B------:R-:W-:Y:S01]  /*233e0*/  ISETP.GT.AND P1, PT, R4, 0x1, PT ;  /* 0x000000010400780c */ /* 0x000fe20003f24270 */
[----:B------:R-:W-:Y:S01]  /*233f0*/  IMAD R14, R14, 0x2, R9 ;  /* 0x000000020e0e7824 */ /* 0x000fe200078e0209 */
[----:B------:R-:W-:Y:S01]  /*23400*/  UIADD3.X UR27, URZ, UR23, URZ, UP1, !UPT ;  /* 0x000000173f1b7290 */ /* 0x000fe20008ffe43f */
[----:B------:R-:W-:Y:S01]  /*23410*/  VIADD R12, R12, 0x1 ;  /* 0x000000010c0c7836 */ /* 0x000fe20000000000 */
[----:B------:R-:W-:Y:S01]  /*23420*/  UMOV UR16, 0x0 ;  /* 0x0000000000107882 */ /* 0x000fe20000000000 */
[----:B------:R-:W-:Y:S01]  /*23430*/  UIADD3 UR8, UR8, 0x100, URZ ;  /* 0x0000010008087890 */ /* 0x000fe2000fffe03f */
[----:B------:R-:W-:Y:S01]  /*23440*/  R2UR UR11, R14 ;  /* 0x000000000e0b72ca */ /* 0x000fe200000e0000 */
[----:B------:R-:W-:Y:S01]  /*23450*/  UMOV UR17, 0x10000000 ;  /* 0x1000000000117882 */ /* 0x000fe20000000000 */
[----:B------:R-:W-:Y:S01]  /*23460*/  ISETP.NE.AND P0, PT, R12, 0x5, PT ;  /* 0x000000050c00780c */ /* 0x000fe20003f05270 */
[----:B------:R-:W-:Y:S01]  /*23470*/  UMOV UR25, 0x30000 ;  /* 0x0003000000197882 */ /* 0x000fe20000000000 */
[----:B------:R-:W-:-:S02]  /*23480*/  VIADD R13, R13, 0x20 ;  /* 0x000000200d0d7836 */ /* 0x000fc40000000000 */
[----:B------:R-:W-:Y:S02]  /*23490*/  SEL R14, RZ, 0x1, P0 ;  /* 0x00000001ff0e7807 */ /* 0x000fe40000000000 */
[----:B------:R-:W-:Y:S02]  /*234a0*/  SEL R12, R12, RZ, P0 ;  /* 0x000000ff0c0c7207 */ /* 0x000fe40000000000 */
[----:B------:R-:W-:-:S03]  /*234b0*/  LOP3.LUT R3, R3, R14, RZ, 0x3c, !PT ;  /* 0x0000000e03037212 */ /* 0x000fc600078e3cff */
[----:B------:R-:W-:-:S03]  /*234c0*/  UIADD3 UR13, UR11, 0x14100, URZ ;  /* 0x000141000b0d7890 */ /* 0x000fc6000fffe03f */
[----:B------:R-:W-:Y:S02]  /*234d0*/  UMOV UR11, UR18 ;  /* 0x00000012000b7c82 */ /* 0x000fe40008000000 */
[----:B------:R0:W-:Y:S02]  /*234e0*/  UTMALDG.3D [UR8], [UR14], desc[UR16] ;  /* 0x000010080e0075b4 */ /* 0x0001e40008011000 */
[----:B0-----:R-:W-:Y:S01]  /*234f0*/  UMOV UR8, UR13 ;  /* 0x0000000d00087c82 */ /* 0x001fe20008000000 */
[----:B------:R-:W-:Y:S02]  /*23500*/  UMOV UR11, UR19 ;  /* 0x00000013000b7c82 */ /* 0x000fe40008000000 */
[----:B------:R0:W-:Y:S02]  /*23510*/  UTMALDG.3D.MULTICAST [UR8], [UR26], UR25, desc[UR16] ;  /* 0x000010081a0073b4 */ /* 0x0001e40008011819 */
[----:B0-----:R-:W-:Y:S05]  /*23520*/  @P1 BRA `(.L_x_810) ;  /* 0xfffffffc00381947 */ /* 0x001fea000383ffff */
.L_x_807:
[----:B------:R-:W-:Y:S05]  /*23530*/  BSYNC B1 ;  /* 0x0000000000017941 */ /* 0x000fea0003800000 */
.L_x_806:
[----:B------:R-:W2:Y:S01]  /*23540*/  LDL.LU R15, [R1+0x304] ;  /* 0x00030400010f7983 */ /* 0x000ea20000300800 */
[----:B------:R-:W-:Y:S01]  /*23550*/  LOP3.LUT P0, RZ, R8, 0xff, RZ, 0xc0, !PT ;  /* 0x000000ff08ff7812 */ /* 0x000fe2000780c0ff */
[C---:B------:R-:W-:Y:S01]  /*23560*/  IMAD.IADD R4, R0.reuse, 0x1, R7 ;  /* 0x0000000100047824 */ /* 0x040fe200078e0207 */
[----:B------:R-:W-:Y:S01]  /*23570*/  ULDC.64 UR8, c[0x0][0x650] ;  /* 0x0001940000087ab9 */ /* 0x000fe20000000a00 */
[----:B------:R-:W3:Y:S01]  /*23580*/  LDL.LU R14, [R1+0x308] ;  /* 0x00030800010e7983 */ /* 0x000ee20000300800 */
[----:B------:R-:W-:Y:S01]  /*23590*/  ISETP.GE.U32.AND P1, PT, R0, 0x5, PT ;  /* 0x000000050000780c */ /* 0x000fe20003f26070 */
[----:B------:R-:W-:Y:S01]  /*235a0*/  BSSY B1, `(.L_x_811) ;  /* 0x0000073000017945 */ /* 0x000fe20003800000 */
[----:B------:R-:W-:Y:S01]  /*235b0*/  IMAD.MOV.U32 R10, RZ, RZ, -0x1 ;  /* 0xffffffffff0a7424 */ /* 0x000fe200078e00ff */
[----:B------:R-:W-:-:S06]  /*235c0*/  PRMT R8, RZ, 0x7610, R8 ;  /* 0x00007610ff087816 */ /* 0x000fcc0000000008 */
[----:B------:R-:W0:Y:S01]  /*235d0*/  @P0 S2R R3, SR_CgaCtaId ;  /* 0x0000000000030919 */ /* 0x000e220000008800 */
[----:B------:R-:W-:-:S04]  /*235e0*/  @P0 MOV R2, 0x400 ;  /* 0x0000040000020802 */ /* 0x000fc80000000f00 */
[----:B0-----:R-:W-:-:S04]  /*235f0*/  @P0 LEA R2, R3, R2, 0x18 ;  /* 0x0000000203020211 */ /* 0x001fc800078ec0ff */
[----:B------:R0:W-:Y:S01]  /*23600*/  @P0 SYNCS.ARRIVE.TRANS64.A1T0 RZ, [R2+URZ+0x68], RZ ;  /* 0x000068ff02ff09a7 */ /* 0x0001e2000810003f */
[----:B------:R-:W-:-:S04]  /*23610*/  ISETP.GT.U32.AND P0, PT, R4, 0x4, PT ;  /* 0x000000040400780c */ /* 0x000fc80003f04070 */
[----:B------:R-:W-:Y:S01]  /*23620*/  ISETP.LT.U32.AND P0, PT, R0, 0x5, P0 ;  /* 0x000000050000780c */ /* 0x000fe20000701070 */
[----:B0-----:R-:W-:-:S04]  /*23630*/  IMAD.WIDE.U32 R2, R4, -0x33333333, RZ ;  /* 0xcccccccd04027825 */ /* 0x001fc800078e00ff */
[----:B------:R-:W-:Y:S01]  /*23640*/  IMAD.MOV.U32 R2, RZ, RZ, -0x1 ;  /* 0xffffffffff027424 */ /* 0x000fe200078e00ff */
[----:B------:R-:W-:Y:S02]  /*23650*/  SHF.R.U32.HI R5, RZ, 0x2, R3 ;  /* 0x00000002ff057819 */ /* 0x000fe40000011603 */
[----:B------:R-:W-:-:S03]  /*23660*/  SEL R3, RZ, 0x1, !P0 ;  /* 0x00000001ff037807 */ /* 0x000fc60004000000 */
[--C-:B------:R-:W-:Y:S01]  /*23670*/  IMAD R7, R5, -0x5, R4.reuse ;  /* 0xfffffffb05077824 */ /* 0x100fe200078e0204 */
[----:B------:R-:W-:Y:S01]  /*23680*/  LOP3.LUT R6, R6, R3, RZ, 0x3c, !PT ;  /* 0x0000000306067212 */ /* 0x000fe200078e3cff */
[----:B------:R-:W-:Y:S01]  /*23690*/  IMAD.MOV.U32 R3, RZ, RZ, -0x1 ;  /* 0xffffffffff037424 */ /* 0x000fe200078e00ff */
[----:B------:R-:W-:Y:S02]  /*236a0*/  PRMT R4, RZ, 0x7610, R4 ;  /* 0x00007610ff047816 */ /* 0x000fe40000000004 */
[----:B------:R-:W-:Y:S02]  /*236b0*/  @P1 LOP3.LUT R6, R6, 0x1, R5, 0x78, !PT ;  /* 0x0000000106061812 */ /* 0x000fe400078e7805 */
[----:B---3--:R-:W-:-:S04]  /*236c0*/  IADD3 R14, P0, R14, UR20, RZ ;  /* 0x000000140e0e7c10 */ /* 0x008fc8000ff1e0ff */
[----:B--2---:R-:W-:Y:S01]  /*236d0*/  IADD3.X R15, R15, UR7, RZ, P0, !PT ;  /* 0x000000070f0f7c10 */ /* 0x004fe200087fe4ff */
[----:B------:R0:W-:Y:S01]  /*236e0*/  STL [R1+0x308], R14 ;  /* 0x0003080e01007387 */ /* 0x0001e20000100800 */
[----:B------:R-:W-:-:S03]  /*236f0*/  ISETP.GE.U32.AND P0, PT, R14, UR8, PT ;  /* 0x000000080e007c0c */ /* 0x000fc6000bf06070 */
[----:B------:R0:W-:Y:S01]  /*23700*/  STL [R1+0x304], R15 ;  /* 0x0003040f01007387 */ /* 0x0001e20000100800 */
[----:B------:R-:W-:-:S13]  /*23710*/  ISETP.GE.U32.AND.EX P0, PT, R15, UR9, PT, P0 ;  /* 0x000000090f007c0c */ /* 0x000fda000bf06100 */
[----:B0-----:R-:W-:Y:S05]  /*23720*/  @P0 BRA `(.L_x_812) ;  /* 0x0000000400680947 */ /* 0x001fea0003800000 */
[----:B------:R-:W0:Y:S01]  /*23730*/  S2UR UR8, SR_CTAID.X ;  /* 0x00000000000879c3 */ /* 0x000e220000002500 */
[----:B------:R-:W-:Y:S01]  /*23740*/  ULDC.64 UR10, c[0x0][0x628] ;  /* 0x00018a00000a7ab9 */ /* 0x000fe20000000a00 */
[----:B------:R-:W-:Y:S01]  /*23750*/  ULDC UR9, c[0x0][0x150] ;  /* 0x0000540000097ab9 */ /* 0x000fe20000000800 */
[----:B------:R-:W-:Y:S01]  /*23760*/  ISETP.NE.U32.AND P0, PT, RZ, UR10, PT ;  /* 0x0000000aff007c0c */ /* 0x000fe2000bf05070 */
[----:B------:R-:W-:Y:S01]  /*23770*/  ULDC UR12, c[0x0][0x630] ;  /* 0x00018c00000c7ab9 */ /* 0x000fe20000000800 */
[----:B------:R-:W-:Y:S01]  /*23780*/  ULDC UR14, c[0x0][0x154] ;  /* 0x00005500000e7ab9 */ /* 0x000fe20000000800 */
[----:B------:R-:W-:Y:S01]  /*23790*/  IMAD.MOV.U32 R3, RZ, RZ, R15 ;  /* 0x000000ffff037224 */ /* 0x000fe200078e000f */
[----:B------:R-:W-:Y:S01]  /*237a0*/  ISETP.NE.AND.EX P0, PT, RZ, UR11, PT, P0 ;  /* 0x0000000bff007c0c */ /* 0x000fe2000bf05300 */
[----:B------:R-:W1:Y:S01]  /*237b0*/  S2UR UR13, SR_CTAID.Y ;  /* 0x00000000000d79c3 */ /* 0x000e620000002600 */
[----:B0-----:R-:W-:-:S05]  /*237c0*/  I2FP.F32.U32 R2, UR8 ;  /* 0x0000000800027c45 */ /* 0x001fca0008201000 */
[----:B------:R-:W-:Y:S01]  /*237d0*/  FMUL R9, R2, UR9 ;  /* 0x0000000902097c20 */ /* 0x000fe20008400000 */
[----:B------:R-:W-:Y:S01]  /*237e0*/  IMAD.MOV.U32 R2, RZ, RZ, R14 ;  /* 0x000000ffff027224 */ /* 0x000fe200078e000e */
[----:B-1----:R-:W-:-:S04]  /*237f0*/  I2FP.F32.U32 R12, UR13 ;  /* 0x0000000d000c7c45 */ /* 0x002fc80008201000 */
[----:B------:R-:W0:Y:S01]  /*23800*/  F2I.U32.TRUNC.NTZ R9, R9 ;  /* 0x0000000900097305 */ /* 0x000e22000020f000 */
[----:B------:R-:W-:Y:S05]  /*23810*/  @!P0 BRA `(.L_x_813) ;  /* 0x0000000000288947 */ /* 0x000fea0003800000 */
[----:B------:R-:W-:Y:S02]  /*23820*/  ULDC UR9, c[0x0][0x634] ;  /* 0x00018d0000097ab9 */ /* 0x000fe40000000800 */
[----:B------:R-:W-:-:S05]  /*23830*/  IADD3 R3, P0, R14, UR9, RZ ;  /* 0x000000090e037c10 */ /* 0x000fca000ff1e0ff */
[----:B------:R-:W-:-:S04]  /*23840*/  IMAD.X R13, RZ, RZ, R15, P0 ;  /* 0x000000ffff0d7224 */ /* 0x000fc800000e060f */
[----:B------:R-:W-:-:S04]  /*23850*/  IMAD.WIDE.U32 R4, R13, UR10, RZ ;  /* 0x0000000a0d047c25 */ /* 0x000fc8000f8e00ff */
[----:B------:R-:W-:-:S04]  /*23860*/  IMAD.WIDE.U32 R4, P0, R3, UR11, R4 ;  /* 0x0000000b03047c25 */ /* 0x000fc8000f800004 */
[----:B------:R-:W-:-:S04]  /*23870*/  IMAD.WIDE.U32 R2, R3, UR10, RZ ;  /* 0x0000000a03027c25 */ /* 0x000fc8000f8e00ff */
[----:B------:R-:W-:Y:S01]  /*23880*/  IMAD.MOV.U32 R2, RZ, RZ, R5 ;  /* 0x000000ffff027224 */ /* 0x000fe200078e0005 */
[----:B------:R-:W-:Y:S01]  /*23890*/  IADD3 RZ, P1, R3, R4, RZ ;  /* 0x0000000403ff7210 */ /* 0x000fe20007f3e0ff */
[----:B------:R-:W-:-:S04]  /*238a0*/  IMAD.X R3, RZ, RZ, RZ, P0 ;  /* 0x000000ffff037224 */ /* 0x000fc800000e06ff */
[----:B------:R-:W-:-:S08]  /*238b0*/  IMAD.WIDE.U32.X R2, R13, UR11, R2, P1 ;  /* 0x0000000b0d027c25 */ /* 0x000fd000088e0402 */
.L_x_813:
[--C-:B------:R-:W-:Y:S01]  /*238c0*/  SHF.R.U64 R10, R2, UR12, R3.reuse ;  /* 0x0000000c020a7c19 */ /* 0x100fe20008001203 */
[----:B------:R-:W-:Y:S01]  /*238d0*/  ULDC.64 UR10, c[0x0][0x620] ;  /* 0x00018800000a7ab9 */ /* 0x000fe20000000a00 */
[----:B------:R-:W-:Y:S01]  /*238e0*/  SHF.R.U32.HI R2, RZ, UR12, R3 ;  /* 0x0000000cff027c19 */ /* 0x000fe20008011603 */
[----:B------:R-:W-:Y:S01]  /*238f0*/  FMUL R12, R12, UR14 ;  /* 0x0000000e0c0c7c20 */ /* 0x000fe20008400000 */
[----:B------:R-:W-:Y:S01]  /*23900*/  IADD3 R13, P0, RZ, -R10, RZ ;  /* 0x8000000aff0d7210 */ /* 0x000fe20007f1e0ff */
[----:B------:R-:W-:Y:S01]  /*23910*/  IMAD.MOV.U32 R3, RZ, RZ, R15 ;  /* 0x000000ffff037224 */ /* 0x000fe200078e000f */
[----:B------:R-:W-:Y:S01]  /*23920*/  ULDC.64 UR14, c[0x0][0x640] ;  /* 0x00019000000e7ab9 */ /* 0x000fe20000000a00 */
[----:B0-----:R-:W-:Y:S02]  /*23930*/  R2UR UR9, R9 ;  /* 0x00000000090972ca */ /* 0x001fe400000e0000 */
[----:B------:R-:W-:Y:S01]  /*23940*/  IMAD.X R2, RZ, RZ, ~R2, P0 ;  /* 0x000000ffff027224 */ /* 0x000fe200000e0e02 */
[----:B------:R-:W0:Y:S01]  /*23950*/  F2I.U32.TRUNC.NTZ R12, R12 ;  /* 0x0000000c000c7305 */ /* 0x000e22000020f000 */
[----:B------:R-:W-:-:S02]  /*23960*/  ISETP.NE.U32.AND P0, PT, RZ, UR14, PT ;  /* 0x0000000eff007c0c */ /* 0x000fc4000bf05070 */
[----:B------:R-:W-:Y:S02]  /*23970*/  IMAD R2, R2, UR10, RZ ;  /* 0x0000000a02027c24 */ /* 0x000fe4000f8e02ff */
[----:B------:R-:W-:Y:S02]  /*23980*/  ISETP.NE.AND.EX P0, PT, RZ, UR15, PT, P0 ;  /* 0x0000000fff007c0c */ /* 0x000fe4000bf05300 */
[----:B------:R-:W-:Y:S02]  /*23990*/  IMAD R5, R13, UR11, R2 ;  /* 0x0000000b0d057c24 */ /* 0x000fe4000f8e0202 */
[----:B------:R-:W-:-:S04]  /*239a0*/  IMAD.MOV.U32 R2, RZ, RZ, R14 ;  /* 0x000000ffff027224 */ /* 0x000fc800078e000e */
[----:B------:R-:W-:Y:S01]  /*239b0*/  IMAD.WIDE.U32 R2, R13, UR10, R2 ;  /* 0x0000000a0d027c25 */ /* 0x000fe2000f8e0002 */
[----:B------:R-:W-:Y:S01]  /*239c0*/  ULDC UR10, c[0x0][0x618] ;  /* 0x00018600000a7ab9 */ /* 0x000fe20000000800 */
[----:B0-----:R-:W-:Y:S02]  /*239d0*/  R2UR UR11, R12 ;  /* 0x000000000c0b72ca */ /* 0x001fe400000e0000 */
[----:B------:R-:W-:-:S05]  /*239e0*/  IMAD.IADD R3, R3, 0x1, R5 ;  /* 0x0000000103037824 */ /* 0x000fca00078e0205 */
[--C-:B------:R-:W-:Y:S02]  /*239f0*/  SHF.R.U64 R9, R2, UR10, R3.reuse ;  /* 0x0000000a02097c19 */ /* 0x100fe40008001203 */
[----:B------:R-:W-:Y:S01]  /*23a00*/  SHF.R.U32.HI R2, RZ, UR10, R3 ;  /* 0x0000000aff027c19 */ /* 0x000fe20008011603 */
[----:B------:R-:W-:-:S03]  /*23a10*/  ULDC UR10, c[0x0][0x608] ;  /* 0x00018200000a7ab9 */ /* 0x000fc60000000800 */
[--C-:B------:R-:W-:Y:S02]  /*23a20*/  SHF.R.U64 R12, R9, UR10, R2.reuse ;  /* 0x0000000a090c7c19 */ /* 0x100fe40008001202 */
[----:B------:R-:W-:Y:S01]  /*23a30*/  SHF.R.U32.HI R3, RZ, UR10, R2 ;  /* 0x0000000aff037c19 */ /* 0x000fe20008011602 */
[----:B------:R-:W-:-:S03]  /*23a40*/  ULDC UR10, c[0x0][0x658] ;  /* 0x00019600000a7ab9 */ /* 0x000fc60000000800 */
[--C-:B------:R-:W-:Y:S02]  /*23a50*/  SHF.R.U64 R13, R12, UR10, R3.reuse ;  /* 0x0000000a0c0d7c19 */ /* 0x100fe40008001203 */
[----:B------:R-:W-:-:S03]  /*23a60*/  SHF.R.U32.HI R14, RZ, UR10, R3 ;  /* 0x0000000aff0e7c19 */ /* 0x000fc60008011603 */
[----:B------:R-:W-:Y:S02]  /*23a70*/  IMAD.MOV.U32 R2, RZ, RZ, R13 ;  /* 0x000000ffff027224 */ /* 0x000fe400078e000d */
[----:B------:R-:W-:Y:S01]  /*23a80*/  IMAD.MOV.U32 R3, RZ, RZ, R14 ;  /* 0x000000ffff037224 */ /* 0x000fe200078e000e */
[----:B------:R-:W-:Y:S06]  /*23a90*/  @!P0 BRA `(.L_x_814) ;  /* 0x0000000000288947 */ /* 0x000fec0003800000 */
        /* <DEDUP_REMOVED lines=10> */
.L_x_814:
[----:B------:R-:W-:Y:S01]  /*23b40*/  ULDC UR10, c[0x0][0x648] ;  /* 0x00019200000a7ab9 */ /* 0x000fe20000000800 */
[----:B------:R-:W-:Y:S01]  /*23b50*/  UISETP.NE.AND UP0, UPT, UR46, URZ, UPT ;  /* 0x0000003f2e00728c */ /* 0x000fe2000bf05270 */
[----:B------:R-:W-:Y:S01]  /*23b60*/  SHF.R.U64 R3, R2, UR10, R3 ;  /* 0x0000000a02037c19 */ /* 0x000fe20008001203 */
[----:B------:R-:W-:Y:S01]  /*23b70*/  ULDC UR10, c[0x0][0x638] ;  /* 0x00018e00000a7ab9 */ /* 0x000fe20000000800 */
[----:B------:R-:W-:Y:S01]  /*23b80*/  UIADD3 UR11, -UR11, URZ, URZ ;  /* 0x0000003f0b0b7290 */ /* 0x000fe2000fffe13f */
[----:B------:R-:W-:Y:S02]  /*23b90*/  LOP3.LUT R12, R12, UR6, RZ, 0xc0, !PT ;  /* 0x000000060c0c7c12 */ /* 0x000fe4000f8ec0ff */
[----:B------:R-:W-:Y:S01]  /*23ba0*/  IMAD.MOV R2, RZ, RZ, -R3 ;  /* 0x000000ffff027224 */ /* 0x000fe200078e0a03 */
[----:B------:R-:W-:Y:S02]  /*23bb0*/  LOP3.LUT R4, R9, UR4, RZ, 0xc0, !PT ;  /* 0x0000000409047c12 */ /* 0x000fe4000f8ec0ff */
[----:B------:R-:W-:Y:S01]  /*23bc0*/  IMAD R12, R3, UR5, R12 ;  /* 0x00000005030c7c24 */ /* 0x000fe2000f8e020c */
[----:B------:R-:W-:Y:S01]  /*23bd0*/  PLOP3.LUT P0, PT, PT, PT, UP0, 0x40, 0x0 ;  /* 0x000000000000781c */ /* 0x000fe20003f0e808 */
[----:B------:R-:W-:Y:S01]  /*23be0*/  IMAD R13, R2, UR10, R13 ;  /* 0x0000000a020d7c24 */ /* 0x000fe2000f8e020d */
[----:B------:R-:W-:Y:S01]  /*23bf0*/  UIADD3 UR10, -UR9, URZ, URZ ;  /* 0x0000003f090a7290 */ /* 0x000fe2000fffe13f */
[----:B------:R-:W-:-:S02]  /*23c00*/  PLOP3.LUT P1, PT, PT, PT, UP0, 0x40, 0x0 ;  /* 0x000000000000781c */ /* 0x000fc40003f2e808 */
[----:B------:R-:W-:Y:S02]  /*23c10*/  ULDC UR9, c[0x0][0x144] ;  /* 0x0000510000097ab9 */ /* 0x000fe40000000800 */
[----:B------:R-:W-:-:S03]  /*23c20*/  UIMAD UR8, UR9, UR10, UR8 ;  /* 0x0000000a090872a4 */ /* 0x000fc6000f8e0208 */
[----:B------:R-:W-:Y:S02]  /*23c30*/  ULDC UR9, c[0x0][0x148] ;  /* 0x0000520000097ab9 */ /* 0x000fe40000000800 */
[----:B------:R-:W-:-:S03]  /*23c40*/  @UP0 UIMAD UR8, UR9, UR11, UR13 ;  /* 0x0000000b090802a4 */ /* 0x000fc6000f8e020d */
[----:B------:R-:W-:Y:S02]  /*23c50*/  ULDC UR9, c[0x0][0x600] ;  /* 0x0001800000097ab9 */ /* 0x000fe40000000800 */
[----:B------:R-:W-:Y:S02]  /*23c60*/  IMAD R4, R13, UR9, R4 ;  /* 0x000000090d047c24 */ /* 0x000fe4000f8e0204 */
[----:B------:R-:W-:Y:S01]  /*23c70*/  IMAD.U32 R3, RZ, RZ, UR8 ;  /* 0x00000008ff037e24 */ /* 0x000fe2000f8e00ff */
[----:B------:R-:W-:-:S03]  /*23c80*/  ULDC UR8, c[0x0][0x610] ;  /* 0x0001840000087ab9 */ /* 0x000fc60000000800 */
[----:B------:R-:W-:-:S05]  /*23c90*/  IMAD R3, R12, UR8, R3 ;  /* 0x000000080c037c24 */ /* 0x000fca000f8e0203 */
[----:B------:R-:W-:Y:S02]  /*23ca0*/  SEL R2, R4, R3, P0 ;  /* 0x0000000304027207 */ /* 0x000fe40000000000 */
[----:B------:R-:W-:Y:S01]  /*23cb0*/  SEL R3, R3, R4, P1 ;  /* 0x0000000403037207 */ /* 0x000fe20000800000 */
[----:B------:R-:W-:-:S07]  /*23cc0*/  IMAD.MOV.U32 R4, RZ, RZ, 0x1 ;  /* 0x00000001ff047424 */ /* 0x000fce00078e00ff */
.L_x_812:
[----:B------:R-:W-:Y:S05]  /*23cd0*/  BSYNC B1 ;  /* 0x0000000000017941 */ /* 0x000fea0003800000 */
.L_x_811:
[----:B------:R-:W-:-:S13]  /*23ce0*/  LOP3.LUT P0, RZ, R4, 0xff, RZ, 0xc0, !PT ;  /* 0x000000ff04ff7812 */ /* 0x000fda000780c0ff */
[----:B------:R-:W-:Y:S05]  /*23cf0*/  @P0 BRA `(.L_x_815) ;  /* 0xfffffff4000c0947 */ /* 0x000fea000383ffff */
[----:B------:R-:W-:Y:S05]  /*23d00*/  BSYNC B0 ;  /* 0x0000000000007941 */ /* 0x000fea0003800000 */
.L_x_804:
[----:B------:R-:W-:-:S03]  /*23d10*/  UMOV UR8, 0xffffffff ;  /* 0xffffffff00087882 */ /* 0x000fc60000000000 */
[----:B------:R-:W-:Y:S05]  /*23d20*/  BRA.DIV UR8, `(.L_x_816) ;  /* 0x0000000608407947 */ /* 0x000fea000b800000 */
[----:B------:R-:W-:-:S13]  /*23d30*/  ELECT P6, URZ, PT ;  /* 0x00000000003f782f */ /* 0x000fda00038c0000 */
.L_x_831:
[----:B------:R-:W-:Y:S04]  /*23d40*/  BSSY B0, `(.L_x_817) ;  /* 0x0000035000007945 */ /* 0x000fe80003800000 */
[----:B------:R-:W-:Y:S05]  /*23d50*/  @!P6 BRA `(.L_x_818) ;  /* 0x0000000000cce947 */ /* 0x000fea0003800000 */
[----:B------:R-:W-:-:S04]  /*23d60*/  ULOP3.LUT UR8, UR40, 0x2, URZ, 0xfc, !UPT ;  /* 0x0000000228087892 */ /* 0x000fc8000f8efc3f */
[----:B------:R-:W-:-:S06]  /*23d70*/  UISETP.NE.AND UP0, UPT, UR8, 0x3, UPT ;  /* 0x000000030800788c */ /* 0x000fcc000bf05270 */
[----:B------:R-:W-:-:S13]  /*23d80*/  PLOP3.LUT P0, PT, PT, PT, UP0, 0x80, 0x0 ;  /* 0x000000000000781c */ /* 0x000fda0003f0f008 */
[----:B------:R-:W-:Y:S05]  /*23d90*/  @!P0 BRA `(.L_x_819) ;  /* 0x0000000000048947 */ /* 0x000fea0003800000 */
[----:B------:R-:W-:Y:S01]  /*23da0*/  BPT.TRAP 0x1 ;  /* 0x000000040000795c */ /* 0x000fe20000300000 */
.L_x_819:
[----:B------:R-:W0:Y:S01]  /*23db0*/  S2R R3, SR_CgaCtaId ;  /* 0x0000000000037919 */ /* 0x000e220000008800 */
[----:B------:R-:W-:Y:S02]  /*23dc0*/  MOV R0, 0x400 ;  /* 0x0000040000007802 */ /* 0x000fe40000000f00 */
[----:B------:R-:W-:Y:S02]  /*23dd0*/  SHF.L.U32 R2, R6, 0x1f, RZ ;  /* 0x0000001f06027819 */ /* 0x000fe400000006ff */
[----:B0-----:R-:W-:-:S05]  /*23de0*/  LEA R0, R3, R0, 0x18 ;  /* 0x0000000003007211 */ /* 0x001fca00078ec0ff */
[----:B------:R-:W-:-:S04]  /*23df0*/  VIADD R0, R0, 0x28 ;  /* 0x0000002800007836 */ /* 0x000fc80000000000 */
[----:B------:R-:W-:-:S04]  /*23e00*/  IMAD R3, R7, 0x8, R0 ;  /* 0x0000000807037824 */ /* 0x000fc800078e0200 */
[----:B------:R-:W0:Y:S02]  /*23e10*/  SYNCS.PHASECHK.TRANS64.TRYWAIT P0, [R3+URZ], R2 ;  /* 0x00000002030075a7 */ /* 0x000e24000800017f */
[----:B0-----:R-:W-:Y:S05]  /*23e20*/  @!P0 BRA `(.L_x_820) ;  /* 0x0000000400208947 */ /* 0x001fea0003800000 */
.L_x_832:
[----:B------:R-:W-:-:S05]  /*23e30*/  VIADD R7, R7, 0x1 ;  /* 0x0000000107077836 */ /* 0x000fca0000000000 */
[----:B------:R-:W-:-:S04]  /*23e40*/  ISETP.NE.AND P0, PT, R7, 0x5, PT ;  /* 0x000000050700780c */ /* 0x000fc80003f05270 */
[----:B0-----:R-:W-:Y:S02]  /*23e50*/  SEL R3, RZ, 0x1, P0 ;  /* 0x00000001ff037807 */ /* 0x001fe40000000000 */
[----:B------:R-:W-:Y:S02]  /*23e60*/  SEL R7, R7, RZ, P0 ;  /* 0x000000ff07077207 */ /* 0x000fe40000000000 */
[----:B------:R-:W-:-:S03]  /*23e70*/  LOP3.LUT R6, R6, R3, RZ, 0x3c, !PT ;  /* 0x0000000306067212 */ /* 0x000fc600078e3cff */
[----:B------:R-:W-:Y:S01]  /*23e80*/  IMAD R3, R7, 0x8, R0 ;  /* 0x0000000807037824 */ /* 0x000fe200078e0200 */
[----:B------:R-:W-:-:S04]  /*23e90*/  SHF.L.U32 R2, R6, 0x1f, RZ ;  /* 0x0000001f06027819 */ /* 0x000fc800000006ff */
[----:B------:R-:W0:Y:S02]  /*23ea0*/  SYNCS.PHASECHK.TRANS64.TRYWAIT P0, [R3+URZ], R2 ;  /* 0x00000002030075a7 */ /* 0x000e24000800017f */
[----:B0-----:R-:W-:Y:S05]  /*23eb0*/  @!P0 BRA `(.L_x_821) ;  /* 0x0000000400108947 */ /* 0x001fea0003800000 */
.L_x_833:
[----:B0-----:R-:W-:-:S05]  /*23ec0*/  VIADD R2, R7, 0x1 ;  /* 0x0000000107027836 */ /* 0x001fca0000000000 */
[----:B------:R-:W-:-:S04]  /*23ed0*/  ISETP.NE.AND P0, PT, R2, 0x5, PT ;  /* 0x000000050200780c */ /* 0x000fc80003f05270 */
[----:B------:R-:W-:Y:S02]  /*23ee0*/  SEL R3, RZ, 0x1, P0 ;  /* 0x00000001ff037807 */ /* 0x000fe40000000000 */
[----:B------:R-:W-:Y:S02]  /*23ef0*/  SEL R5, R2, RZ, P0 ;  /* 0x000000ff02057207 */ /* 0x000fe40000000000 */
[----:B------:R-:W-:-:S03]  /*23f00*/  LOP3.LUT R6, R6, R3, RZ, 0x3c, !PT ;  /* 0x0000000306067212 */ /* 0x000fc600078e3cff */
[----:B------:R-:W-:Y:S01]  /*23f10*/  IMAD R3, R5, 0x8, R0 ;  /* 0x0000000805037824 */ /* 0x000fe200078e0200 */
[----:B------:R-:W-:-:S04]  /*23f20*/  SHF.L.U32 R2, R6, 0x1f, RZ ;  /* 0x0000001f06027819 */ /* 0x000fc800000006ff */
[----:B------:R-:W0:Y:S02]  /*23f30*/  SYNCS.PHASECHK.TRANS64.TRYWAIT P0, [R3+URZ], R2 ;  /* 0x00000002030075a7 */ /* 0x000e24000800017f */
[----:B0-----:R-:W-:Y:S05]  /*23f40*/  @!P0 BRA `(.L_x_822) ;  /* 0x0000000400008947 */ /* 0x001fea0003800000 */
.L_x_834:
        /* <DEDUP_REMOVED lines=9> */
.L_x_835:
[----:B0-----:R-:W-:-:S05]  /*23fe0*/  VIADD R2, R5, 0x1 ;  /* 0x0000000105027836 */ /* 0x001fca0000000000 */
[----:B------:R-:W-:-:S04]  /*23ff0*/  ISETP.NE.AND P0, PT, R2, 0x5, PT ;  /* 0x000000050200780c */ /* 0x000fc80003f05270 */
[----:B------:R-:W-:Y:S02]  /*24000*/  SEL R4, RZ, 0x1, P0 ;  /* 0x00000001ff047807 */ /* 0x000fe40000000000 */
[----:B------:R-:W-:Y:S02]  /*24010*/  SEL R3, R2, RZ, P0 ;  /* 0x000000ff02037207 */ /* 0x000fe40000000000 */
[----:B------:R-:W-:-:S03]  /*24020*/  LOP3.LUT R4, R7, R4, RZ, 0x3c, !PT ;  /* 0x0000000407047212 */ /* 0x000fc600078e3cff */
[----:B------:R-:W-:Y:S01]  /*24030*/  IMAD R3, R3, 0x8, R0 ;  /* 0x0000000803037824 */ /* 0x000fe200078e0200 */
[----:B------:R-:W-:-:S07]  /*24040*/  SHF.L.U32 R0, R4, 0x1f, RZ ;  /* 0x0000001f04007819 */ /* 0x000fce00000006ff */
.L_x_824:
[----:B0-----:R0:W1:Y:S02]  /*24050*/  SYNCS.PHASECHK.TRANS64.TRYWAIT P0, [R3+URZ], R0 ;  /* 0x00000000030075a7 */ /* 0x001064000800017f */
[----:B-1----:R-:W-:Y:S05]  /*24060*/  @!P0 NANOSLEEP.SYNCS 0x989680 ;  /* 0x009896800000895d */ /* 0x002fea0003900000 */
[----:B------:R-:W1:Y:S02]  /*24070*/  @!P0 SYNCS.PHASECHK.TRANS64 P0, [R3+URZ], R0 ;  /* 0x00000000030085a7 */ /* 0x000e64000800007f */
[----:B-1----:R-:W-:Y:S05]  /*24080*/  @!P0 BRA `(.L_x_824) ;  /* 0xfffffffc00f08947 */ /* 0x002fea000383ffff */
.L_x_818:
[----:B------:R-:W-:Y:S05]  /*24090*/  BSYNC B0 ;  /* 0x0000000000007941 */ /* 0x000fea0003800000 */
.L_x_817:
[----:B------:R-:W-:Y:S05]  /*240a0*/  EXIT ;  /* 0x000000000000794d */ /* 0x000fea0003800000 */
.L_x_21:
[----:B-1----:R1:W2:Y:S02]  /*240b0*/  SYNCS.PHASECHK.TRANS64.TRYWAIT P1, [R3+URZ], R0 ;  /* 0x00000000030075a7 */ /* 0x0022a4000802017f */
[----:B--2---:R-:W-:Y:S05]  /*240c0*/  @!P1 NANOSLEEP.SYNCS 0x989680 ;  /* 0x009896800000995d */ /* 0x004fea0003900000 */
[----:B------:R-:W2:Y:S02]  /*240d0*/  @!P1 SYNCS.PHASECHK.TRANS64 P1, [R3+URZ], R0 ;  /* 0x00000000030095a7 */ /* 0x000ea4000802007f */
[----:B--2---:R-:W-:Y:S05]  /*240e0*/  @!P1 BRA `(.L_x_21) ;  /* 0xfffffffc00f09947 */ /* 0x004fea000383ffff */
[----:B------:R-:W-:Y:S05]  /*240f0*/  BRA `(.L_x_20) ;  /* 0xfffffdd4007c7947 */ /* 0x000fea000383ffff */
.L_x_26:
[----:B--2---:R-:W-:-:S04]  /*24100*/  IMAD.U32 R6, RZ, RZ, UR4 ;  /* 0x00000004ff067e24 */ /* 0x004fc8000f8e00ff */
[----:B------:R2:W3:Y:S03]  /*24110*/  SYNCS.PHASECHK.TRANS64.TRYWAIT P1, [R6+URZ], R4 ;  /* 0x00000004060075a7 */ /* 0x0004e6000802017f */
[----:B---3--:R-:W-:Y:S05]  /*24120*/  @!P1 NANOSLEEP.SYNCS 0x989680 ;  /* 0x009896800000995d */ /* 0x008fea0003900000 */
[----:B------:R-:W3:Y:S02]  /*24130*/  @!P1 SYNCS.PHASECHK.TRANS64 P1, [R6+URZ], R4 ;  /* 0x00000004060095a7 */ /* 0x000ee4000802007f */
[----:B---3--:R-:W-:Y:S05]  /*24140*/  @!P1 BRA `(.L_x_26) ;  /* 0xfffffffc00ec9947 */ /* 0x008fea000383ffff */
[----:B------:R-:W-:Y:S05]  /*24150*/  BRA `(.L_x_25) ;  /* 0xfffffe0800107947 */ /* 0x000fea000383ffff */
.L_x_805:
[----:B------:R-:W-:Y:S01]  /*24160*/  BSSY B1, `(.L_x_825) ;  /* 0x0000006000017945 */ /* 0x000fe20003800000 */
[----:B------:R-:W-:-:S07]  /*24170*/  IMAD.MOV.U32 R15, RZ, RZ, -0x1 ;  /* 0xffffffffff0f7424 */ /* 0x000fce00078e00ff */
[----:B------:R-:W-:Y:S05]  /*24180*/  WARPSYNC.COLLECTIVE R15, `(.L_x_826) ;  /* 0x000000000f0c7348 */ /* 0x000fea0003c00000 */
[----:B------:R-:W-:Y:S02]  /*24190*/  ELECT P6, UR62, PT ;  /* 0x00000000003e782f */ /* 0x000fe400038c0000 */
[----:B------:R-:W-:Y:S01]  /*241a0*/  MOV R14, UR62 ;  /* 0x0000003e000e7c02 */ /* 0x000fe20008000f00 */
[----:B------:R-:W-:Y:S10]  /*241b0*/  ENDCOLLECTIVE ;  /* 0x000000000000791b */ /* 0x000ff40003800000 */
.L_x_826:
[----:B------:R-:W-:Y:S05]  /*241c0*/  BSYNC B1 ;  /* 0x0000000000017941 */ /* 0x000fea0003800000 */
.L_x_825:
[----:B------:R-:W-:Y:S05]  /*241d0*/  BRA `(.L_x_827) ;  /* 0xffffffec00e07947 */ /* 0x000fea000383ffff */
.L_x_808:
[----:B0-----:R0:W1:Y:S02]  /*241e0*/  SYNCS.PHASECHK.TRANS64.TRYWAIT P0, [R15+URZ+0x28], R14 ;  /* 0x0000280e0f0075a7 */ /* 0x001064000800017f */
[----:B-1----:R-:W-:Y:S05]  /*241f0*/  @!P0 NANOSLEEP.SYNCS 0x989680 ;  /* 0x009896800000895d */ /* 0x002fea0003900000 */
[----:B------:R-:W1:Y:S02]  /*24200*/  @!P0 SYNCS.PHASECHK.TRANS64 P0, [R15+URZ+0x28], R14 ;  /* 0x0000280e0f0085a7 */ /* 0x000e64000800007f */
[----:B-1----:R-:W-:Y:S05]  /*24210*/  @!P0 BRA `(.L_x_808) ;  /* 0xfffffffc00f08947 */ /* 0x002fea000383ffff */
[----:B------:R-:W-:Y:S05]  /*24220*/  BRA `(.L_x_828) ;  /* 0xfffffff000147947 */ /* 0x000fea000383ffff */
.L_x_816:
[----:B------:R-:W-:Y:S01]  /*24230*/  BSSY B0, `(.L_x_829) ;  /* 0x0000006000007945 */ /* 0x000fe20003800000 */
[----:B------:R-:W-:-:S07]  /*24240*/  IMAD.MOV.U32 R15, RZ, RZ, -0x1 ;  /* 0xffffffffff0f7424 */ /* 0x000fce00078e00ff */
[----:B------:R-:W-:Y:S05]  /*24250*/  WARPSYNC.COLLECTIVE R15, `(.L_x_830) ;  /* 0x000000000f0c7348 */ /* 0x000fea0003c00000 */
[----:B------:R-:W-:Y:S02]  /*24260*/  ELECT P6, UR62, PT ;  /* 0x00000000003e782f */ /* 0x000fe400038c0000 */
[----:B------:R-:W-:Y:S01]  /*24270*/  MOV R14, UR62 ;  /* 0x0000003e000e7c02 */ /* 0x000fe20008000f00 */
[----:B------:R-:W-:Y:S10]  /*24280*/  ENDCOLLECTIVE ;  /* 0x000000000000791b */ /* 0x000ff40003800000 */
.L_x_830:
[----:B------:R-:W-:Y:S05]  /*24290*/  BSYNC B0 ;  /* 0x0000000000007941 */ /* 0x000fea0003800000 */
.L_x_829:
[----:B------:R-:W-:Y:S05]  /*242a0*/  BRA `(.L_x_831) ;  /* 0xfffffff800a47947 */ /* 0x000fea000383ffff */
.L_x_820:
[----:B0-----:R0:W1:Y:S02]  /*242b0*/  SYNCS.PHASECHK.TRANS64.TRYWAIT P0, [R3+URZ], R2 ;  /* 0x00000002030075a7 */ /* 0x001064000800017f */
[----:B-1----:R-:W-:Y:S05]  /*242c0*/  @!P0 NANOSLEEP.SYNCS 0x989680 ;  /* 0x009896800000895d */ /* 0x002fea0003900000 */
[----:B------:R-:W1:Y:S02]  /*242d0*/  @!P0 SYNCS.PHASECHK.TRANS64 P0, [R3+URZ], R2 ;  /* 0x00000002030085a7 */ /* 0x000e64000800007f */
[----:B-1----:R-:W-:Y:S05]  /*242e0*/  @!P0 BRA `(.L_x_820) ;  /* 0xfffffffc00f08947 */ /* 0x002fea000383ffff */
[----:B------:R-:W-:Y:S05]  /*242f0*/  BRA `(.L_x_832) ;  /* 0xfffffff800cc7947 */ /* 0x000fea000383ffff */
.L_x_821:
[----:B0-----:R0:W1:Y:S02]  /*24300*/  SYNCS.PHASECHK.TRANS64.TRYWAIT P0, [R3+URZ], R2 ;  /* 0x00000002030075a7 */ /* 0x001064000800017f */
[----:B-1----:R-:W-:Y:S05]  /*24310*/  @!P0 NANOSLEEP.SYNCS 0x989680 ;  /* 0x009896800000895d */ /* 0x002fea0003900000 */
[----:B------:R-:W1:Y:S02]  /*24320*/  @!P0 SYNCS.PHASECHK.TRANS64 P0, [R3+URZ], R2 ;  /* 0x00000002030085a7 */ /* 0x000e64000800007f */
[----:B-1----:R-:W-:Y:S05]  /*24330*/  @!P0 BRA `(.L_x_821) ;  /* 0xfffffffc00f08947 */ /* 0x002fea000383ffff */
[----:B------:R-:W-:Y:S05]  /*24340*/  BRA `(.L_x_833) ;  /* 0xfffffff800dc7947 */ /* 0x000fea000383ffff */
.L_x_822:
[----:B0-----:R0:W1:Y:S02]  /*24350*/  SYNCS.PHASECHK.TRANS64.TRYWAIT P0, [R3+URZ], R2 ;  /* 0x00000002030075a7 */ /* 0x001064000800017f */
[----:B-1----:R-:W-:Y:S05]  /*24360*/  @!P0 NANOSLEEP.SYNCS 0x989680 ;  /* 0x009896800000895d */ /* 0x002fea0003900000 */
[----:B------:R-:W1:Y:S02]  /*24370*/  @!P0 SYNCS.PHASECHK.TRANS64 P0, [R3+URZ], R2 ;  /* 0x00000002030085a7 */ /* 0x000e64000800007f */
[----:B-1----:R-:W-:Y:S05]  /*24380*/  @!P0 BRA `(.L_x_822) ;  /* 0xfffffffc00f08947 */ /* 0x002fea000383ffff */
[----:B------:R-:W-:Y:S05]  /*24390*/  BRA `(.L_x_834) ;  /* 0xfffffff800ec7947 */ /* 0x000fea000383ffff */
.L_x_823:
[----:B0-----:R0:W1:Y:S02]  /*243a0*/  SYNCS.PHASECHK.TRANS64.TRYWAIT P0, [R3+URZ], R2 ;  /* 0x00000002030075a7 */ /* 0x001064000800017f */
[----:B-1----:R-:W-:Y:S05]  /*243b0*/  @!P0 NANOSLEEP.SYNCS 0x989680 ;  /* 0x009896800000895d */ /* 0x002fea0003900000 */
[----:B------:R-:W1:Y:S02]  /*243c0*/  @!P0 SYNCS.PHASECHK.TRANS64 P0, [R3+URZ], R2 ;  /* 0x00000002030085a7 */ /* 0x000e64000800007f */
[----:B-1----:R-:W-:Y:S05]  /*243d0*/  @!P0 BRA `(.L_x_823) ;  /* 0xfffffffc00f08947 */ /* 0x002fea000383ffff */
[----:B------:R-:W-:Y:S05]  /*243e0*/  BRA `(.L_x_835) ;  /* 0xfffffff800fc7947 */ /* 0x000fea000383ffff */
.L_x_836:
[----:B------:R-:W-:-:S00]  /*243f0*/  BRA `(.L_x_836) ;  /* 0xfffffffc00fc7947 */ /* 0x000fc0000383ffff */
[----:B------:R-:W-:-:S00]  /*24400*/  NOP ;  /* 0x0000000000007918 */ /* 0x000fc00000000000 */
[----:B------:R-:W-:-:S00]  /*24410*/  NOP ;  /* 0x0000000000007918 */ /* 0x000fc00000000000 */
[----:B------:R-:W-:-:S00]  /*24420*/  NOP ;  /* 0x0000000000007918 */ /* 0x000fc00000000000 */
[----:B------:R-:W-:-:S00]  /*24430*/  NOP ;  /* 0x0000000000007918 */ /* 0x000fc00000000000 */
[----:B------:R-:W-:-:S00]  /*24440*/  NOP ;  /* 0x0000000000007918 */ /* 0x000fc00000000000 */
[----:B------:R-:W-:-:S00]  /*24450*/  NOP ;  /* 0x0000000000007918 */ /* 0x000fc00000000000 */
[----:B------:R-:W-:-:S00]  /*24460*/  NOP ;  /* 0x0000000000007918 */ /* 0x000fc00000000000 */
[----:B------:R-:W-:-:S00]  /*24470*/  NOP ;  /* 0x0000000000007918 */ /* 0x000fc00000000000 */
.L_x_837:


//--------------------- .nv.global.init           --------------------------
	.section	.nv.global.init,"aw",@progbits
.nv.global.init:
	.type		$str$22,@object
	.size		$str$22,($str$23 - $str$22)
$str$22:
        /*0000*/ 	.byte	0x6b, 0x5f, 0x74, 0x69, 0x6c, 0x65, 0x5f, 0x63, 0x6f, 0x75, 0x6e, 0x74, 0x20, 0x3e, 0x3d, 0x20
        /*0010*/ 	.byte	0x31, 0x00
	.type		$str$23,@object
	.size		$str$23,(__unnamed_1 - $str$23)
$str$23:
        /*0012*/ 	.byte	0x2f, 0x74, 0x6d, 0x70, 0x2f, 0x63, 0x75, 0x74, 0x6c, 0x61, 0x73, 0x73, 0x5f, 0x73, 0x77, 0x65
        /*0022*/ 	.byte	0x65, 0x70, 0x5f, 0x73, 0x72, 0x63, 0x2f, 0x69, 0x6e, 0x63, 0x6c, 0x75, 0x64, 0x65, 0x2f, 0x63
        /*0032*/ 	.byte	0x75, 0x74, 0x6c, 0x61, 0x73, 0x73, 0x2f, 0x67, 0x65, 0x6d, 0x6d, 0x2f, 0x63, 0x6f, 0x6c, 0x6c
        /*0042*/ 	.byte	0x65, 0x63, 0x74, 0x69, 0x76, 0x65, 0x2f, 0x73, 0x6d, 0x39, 0x30, 0x5f, 0x6d, 0x6d, 0x61, 0x5f
        /*0052*/ 	.byte	0x74, 0x6d, 0x61, 0x5f, 0x67, 0x6d, 0x6d, 0x61, 0x5f, 0x73, 0x73, 0x5f, 0x77, 0x61, 0x72, 0x70
        /*0062*/ 	.byte	0x73, 0x70, 0x65, 0x63, 0x69, 0x61, 0x6c, 0x69, 0x7a, 0x65, 0x64, 0x2e, 0x68, 0x70, 0x70, 0x00
	.type		__unnamed_1,@object
	.size		__unnamed_1,(.L_0 - __unnamed_1)
__unnamed_1:
        /* <DEDUP_REMOVED lines=182> */
        /*0bd2*/ 	.byte	0x79, 0x5d, 0x00
.L_0:


//--------------------- .nv.shared._ZN7cutlass13device_kernelINS_4gemm6kernel13GemmUniversalIN4cute5tupleIJiiiiEEENS1_10collective13CollectiveMmaINS1_34MainloopSm90TmaGmmaWarpSpecializedILi5ENS5_IJNS4_1CILi2EEENSA_ILi1EEESC_EEENS1_35KernelTmaWarpSpecializedCooperativeEEENS5_IJNSA_ILi256EEENSA_ILi384EEENSA_ILi32EEEEEENS_10bfloat16_tENS5_IJlSC_lEEESK_SL_NS4_8TiledMMAINS4_8MMA_AtomIJNS4_4SM904GMMA28MMA_64x192x16_F32BF16BF16_SSILNSP_5MajorE0ELSR_0ELNSP_7ScaleInE1ELSS_1EEEEEENS4_6LayoutISD_NS5_IJSC_NSA_ILi0EEESW_EEEEENS5_IJNS4_10UnderscoreESZ_SZ_EEEEENS4_13SM90_TMA_LOADENS4_14ComposedLayoutINS4_7SwizzleILi2ELi4ELi3EEENS4_18smem_ptr_flag_bitsILi16EEENSV_INS5_IJNSA_ILi8EEESI_EEENS5_IJSI_SC_EEEEEEEvNS4_8identityENS4_23SM90_TMA_LOAD_MULTICASTES1C_vS1D_EENS_8epilogue10collective6detail29Sm90TmaWarpSpecializedAdapterINS1H_15DefaultEpilogueISK_SL_SL_NS1G_6thread17LinearCombinationISK_Li1EffLNS1L_9ScaleType4KindE0ELNS_15FloatRoundStyleE2ESK_EENS1_15EpilogueDefaultEEEEEvvEEEEvNT_6ParamsE --------------------------
	.section	.nv.shared._ZN7cutlass13device_kernelINS_4gemm6kernel13GemmUniversalIN4cute5tupleIJiiiiEEENS1_10collective13CollectiveMmaINS1_34MainloopSm90TmaGmmaWarpSpecializedILi5ENS5_IJNS4_1CILi2EEENSA_ILi1EEESC_EEENS1_35KernelTmaWarpSpecializedCooperativeEEENS5_IJNSA_ILi256EEENSA_ILi384EEENSA_ILi32EEEEEENS_10bfloat16_tENS5_IJlSC_lEEESK_SL_NS4_8TiledMMAINS4_8MMA_AtomIJNS4_4SM904GMMA28MMA_64x192x16_F32BF16BF16_SSILNSP_5MajorE0ELSR_0ELNSP_7ScaleInE1ELSS_1EEEEEENS4_6LayoutISD_NS5_IJSC_NSA_ILi0EEESW_EEEEENS5_IJNS4_10UnderscoreESZ_SZ_EEEEENS4_13SM90_TMA_LOADENS4_14ComposedLayoutINS4_7SwizzleILi2ELi4ELi3EEENS4_18smem_ptr_flag_bitsILi16EEENSV_INS5_IJNSA_ILi8EEESI_EEENS5_IJSI_SC_EEEEEEEvNS4_8identityENS4_23SM90_TMA_LOAD_MULTICASTES1C_vS1D_EENS_8epilogue10collective6detail29Sm90TmaWarpSpecializedAdapterINS1H_15DefaultEpilogueISK_SL_SL_NS1G_6thread17LinearCombinationISK_Li1EffLNS1L_9ScaleType4KindE0ELNS_15FloatRoundStyleE2ESK_EENS1_15EpilogueDefaultEEEEEvvEEEEvNT_6ParamsE,"aw",@nobits
	.sectionflags	@""
	.align	16
	.zero		1024


//--------------------- .nv.shared.reserved.0     --------------------------
	.section	.nv.shared.reserved.0,"aw",@nobits
	.weak		__nv_reservedSMEM_offset_0_alias
	.size		__nv_reservedSMEM_offset_0_alias, 0, 0
	.other		__nv_reservedSMEM_offset_0_alias,@"STO_CUDA_RESERVED_SHARED STV_DEFAULT"
__nv_reservedSMEM_offset_0_alias:
	.zero		0


//--------------------- .nv.global                --------------------------
	.section	.nv.global,"aw",@nobits
.nv.global:
	.type		_ZN40_INTERNAL_ed9a4df1_4_k_cu_451bca9f_141524cute1_E,@object
	.size		_ZN40_INTERNAL_ed9a4df1_4_k_cu_451bca9f_141524cute1_E,(_ZN40_INTERNAL_ed9a4df1_4_k_cu_451bca9f_141524cuda3std3__45__cpo6cbeginE - _ZN40_INTERNAL_ed9a4df1_4_k_cu_451bca9f_141524cute1_E)
_ZN40_INTERNAL_ed9a4df1_4_k_cu_451bca9f_141524cute1_E:
	.zero		1
	.type		_ZN40_INTERNAL_ed9a4df1_4_k_cu_451bca9f_141524cuda3std3__45__cpo6cbeginE,@object
	.size		_ZN40_INTERNAL_ed9a4df1_4_k_cu_451bca9f_141524cuda3std3__45__cpo6cbeginE,(_ZN40_INTERNAL_ed9a4df1_4_k_cu_451bca9f_141524cuda3std3__48in_placeE - _ZN40_INTERNAL_ed9a4df1_4_k_cu_451bca9f_141524cuda3std3__45__cpo6cbeginE)
_ZN40_INTERNAL_ed9a4df1_4_k_cu_451bca9f_141524cuda3std3__45__cpo6cbeginE:
	.zero		1
	.type		_ZN40_INTERNAL_ed9a4df1_4_k_cu_451bca9f_141524cuda3std3__48in_placeE,@object
	.size		_ZN40_INTERNAL_ed9a4df1_4_k_cu_451bca9f_141524cuda3std3__48in_placeE,(_ZN40_INTERNAL_ed9a4df1_4_k_cu_451bca9f_141524cuda3std6ranges3__45__cpo9iter_moveE - _ZN40_INTERNAL_ed9a4df1_4_k_cu_451bca9f_141524cuda3std3__48in_placeE)
_ZN40_INTERNAL_ed9a4df1_4_k_cu_451bca9f_141524cuda3std3__48in_placeE:
	.zero		1
	.type		_ZN40_INTERNAL_ed9a4df1_4_k_cu_451bca9f_141524cuda3std6ranges3__45__cpo9iter_moveE,@object
	.size		_ZN40_INTERNAL_ed9a4df1_4_k_cu_451bca9f_141524cuda3std6ranges3__45__cpo9iter_moveE,(_ZN40_INTERNAL_ed9a4df1_4_k_cu_451bca9f_141524cuda3std3__45__cpo5beginE - _ZN40_INTERNAL_ed9a4df1_4_k_cu_451bca9f_141524cuda3std6ranges3__45__cpo9iter_moveE)
_ZN40_INTERNAL_ed9a4df1_4_k_cu_451bca9f_141524cuda3std6ranges3__45__cpo9iter_moveE:
	.zero		1
	.type		_ZN40_INTERNAL_ed9a4df1_4_k_cu_451bca9f_141524cuda3std3__45__cpo5beginE,@object
	.size		_ZN40_INTERNAL_ed9a4df1_4_k_cu_451bca9f_141524cuda3std3__45__cpo5beginE,(_ZN40_INTERNAL_ed9a4df1_4_k_cu_451bca9f_141524cuda3std3__442_GLOBAL__N__ed9a4df1_4_k_cu_451bca9f_141526ignoreE - _ZN40_INTERNAL_ed9a4df1_4_k_cu_451bca9f_141524cuda3std3__45__cpo5beginE)
_ZN40_INTERNAL_ed9a4df1_4_k_cu_451bca9f_141524cuda3std3__45__cpo5beginE:
	.zero		1
	.type		_ZN40_INTERNAL_ed9a4df1_4_k_cu_451bca9f_141524cuda3std3__442_GLOBAL__N__ed9a4df1_4_k_cu_451bca9f_141526ignoreE,@object
	.size		_ZN40_INTERNAL_ed9a4df1_4_k_cu_451bca9f_141524cuda3std3__442_GLOBAL__N__ed9a4df1_4_k_cu_451bca9f_141526ignoreE,(_ZN40_INTERNAL_ed9a4df1_4_k_cu_451bca9f_141524cute7productE - _ZN40_INTERNAL_ed9a4df1_4_k_cu_451bca9f_141524cuda3std3__442_GLOBAL__N__ed9a4df1_4_k_cu_451bca9f_141526ignoreE)
_ZN40_INTERNAL_ed9a4df1_4_k_cu_451bca9f_141524cuda3std3__442_GLOBAL__N__ed9a4df1_4_k_cu_451bca9f_141526ignoreE:
	.zero		1
	.type		_ZN40_INTERNAL_ed9a4df1_4_k_cu_451bca9f_141524cute7productE,@object
	.size		_ZN40_INTERNAL_ed9a4df1_4_k_cu_451bca9f_141524cute7productE,(_ZN40_INTERNAL_ed9a4df1_4_k_cu_451bca9f_141524cuda3std3__45__cpo3endE - _ZN40_INTERNAL_ed9a4df1_4_k_cu_451bca9f_141524cute7productE)
_ZN40_INTERNAL_ed9a4df1_4_k_cu_451bca9f_141524cute7productE:
	.zero		1
	.type		_ZN40_INTERNAL_ed9a4df1_4_k_cu_451bca9f_141524cuda3std3__45__cpo3endE,@object
	.size		_ZN40_INTERNAL_ed9a4df1_4_k_cu_451bca9f_141524cuda3std3__45__cpo3endE,(_ZN40_INTERNAL_ed9a4df1_4_k_cu_451bca9f_141524cuda3std3__419piecewise_constructE - _ZN40_INTERNAL_ed9a4df1_4_k_cu_451bca9f_141524cuda3std3__45__cpo3endE)
_ZN40_INTERNAL_ed9a4df1_4_k_cu_451bca9f_141524cuda3std3__45__cpo3endE:
	.zero		1
	.type		_ZN40_INTERNAL_ed9a4df1_4_k_cu_451bca9f_141524cuda3std3__419piecewise_constructE,@object
	.size		_ZN40_INTERNAL_ed9a4df1_4_k_cu_451bca9f_141524cuda3std3__419piecewise_constructE,(_ZN40_INTERNAL_ed9a4df1_4_k_cu_451bca9f_141524cuda3std3__45__cpo4cendE - _ZN40_INTERNAL_ed9a4df1_4_k_cu_451bca9f_141524cuda3std3__419piecewise_constructE)
_ZN40_INTERNAL_ed9a4df1_4_k_cu_451bca9f_141524cuda3std3__419piecewise_constructE:
	.zero		1
	.type		_ZN40_INTERNAL_ed9a4df1_4_k_cu_451bca9f_141524cuda3std3__45__cpo4cendE,@object
	.size		_ZN40_INTERNAL_ed9a4df1_4_k_cu_451bca9f_141524cuda3std3__45__cpo4cendE,(_ZN40_INTERNAL_ed9a4df1_4_k_cu_451bca9f_141524cuda3std6ranges3__45__cpo4swapE - _ZN40_INTERNAL_ed9a4df1_4_k_cu_451bca9f_141524cuda3std3__45__cpo4cendE)
_ZN40_INTERNAL_ed9a4df1_4_k_cu_451bca9f_141524cuda3std3__45__cpo4cendE:
	.zero		1
	.type		_ZN40_INTERNAL_ed9a4df1_4_k_cu_451bca9f_141524cuda3std6ranges3__45__cpo4swapE,@object
	.size		_ZN40_INTERNAL_ed9a4df1_4_k_cu_451bca9f_141524cuda3std6ranges3__45__cpo4swapE,(.L_8 - _ZN40_INTERNAL_ed9a4df1_4_k_cu_451bca9f_141524cuda3std6ranges3__45__cpo4swapE)
_ZN40_INTERNAL_ed9a4df1_4_k_cu_451bca9f_141524cuda3std6ranges3__45__cpo4swapE:
	.zero		1
.L_8:


//--------------------- .nv.constant0._ZN7cutlass13device_kernelINS_4gemm6kernel13GemmUniversalIN4cute5tupleIJiiiiEEENS1_10collective13CollectiveMmaINS1_34MainloopSm90TmaGmmaWarpSpecializedILi5ENS5_IJNS4_1CILi2EEENSA_ILi1EEESC_EEENS1_35KernelTmaWarpSpecializedCooperativeEEENS5_IJNSA_ILi256EEENSA_ILi384EEENSA_ILi32EEEEEENS_10bfloat16_tENS5_IJlSC_lEEESK_SL_NS4_8TiledMMAINS4_8MMA_AtomIJNS4_4SM904GMMA28MMA_64x192x16_F32BF16BF16_SSILNSP_5MajorE0ELSR_0ELNSP_7ScaleInE1ELSS_1EEEEEENS4_6LayoutISD_NS5_IJSC_NSA_ILi0EEESW_EEEEENS5_IJNS4_10UnderscoreESZ_SZ_EEEEENS4_13SM90_TMA_LOADENS4_14ComposedLayoutINS4_7SwizzleILi2ELi4ELi3EEENS4_18smem_ptr_flag_bitsILi16EEENSV_INS5_IJNSA_ILi8EEESI_EEENS5_IJSI_SC_EEEEEEEvNS4_8identityENS4_23SM90_TMA_LOAD_MULTICASTES1C_vS1D_EENS_8epilogue10collective6detail29Sm90TmaWarpSpecializedAdapterINS1H_15DefaultEpilogueISK_SL_SL_NS1G_6thread17LinearCombinationISK_Li1EffLNS1L_9ScaleType4KindE0ELNS_15FloatRoundStyleE2ESK_EENS1_15EpilogueDefaultEEEEEvvEEEEvNT_6ParamsE --------------------------
	.section	.nv.constant0._ZN7cutlass13device_kernelINS_4gemm6kernel13GemmUniversalIN4cute5tupleIJiiiiEEENS1_10collective13CollectiveMmaINS1_34MainloopSm90TmaGmmaWarpSpecializedILi5ENS5_IJNS4_1CILi2EEENSA_ILi1EEESC_EEENS1_35KernelTmaWarpSpecializedCooperativeEEENS5_IJNSA_ILi256EEENSA_ILi384EEENSA_ILi32EEEEEENS_10bfloat16_tENS5_IJlSC_lEEESK_SL_NS4_8TiledMMAINS4_8MMA_AtomIJNS4_4SM904GMMA28MMA_64x192x16_F32BF16BF16_SSILNSP_5MajorE0ELSR_0ELNSP_7ScaleInE1ELSS_1EEEEEENS4_6LayoutISD_NS5_IJSC_NSA_ILi0EEESW_EEEEENS5_IJNS4_10UnderscoreESZ_SZ_EEEEENS4_13SM90_TMA_LOADENS4_14ComposedLayoutINS4_7SwizzleILi2ELi4ELi3EEENS4_18smem_ptr_flag_bitsILi16EEENSV_INS5_IJNSA_ILi8EEESI_EEENS5_IJSI_SC_EEEEEEEvNS4_8identityENS4_23SM90_TMA_LOAD_MULTICASTES1C_vS1D_EENS_8epilogue10collective6detail29Sm90TmaWarpSpecializedAdapterINS1H_15DefaultEpilogueISK_SL_SL_NS1G_6thread17LinearCombinationISK_Li1EffLNS1L_9ScaleType4KindE0ELNS_15FloatRoundStyleE2ESK_EENS1_15EpilogueDefaultEEEEEvvEEEEvNT_6ParamsE,"a",@progbits
	.sectionflags	@""
	.align	4
.nv.constant0._ZN7cutlass13device_kernelINS_4gemm6kernel13GemmUniversalIN4cute5tupleIJiiiiEEENS1_10collective13CollectiveMmaINS1_34MainloopSm90TmaGmmaWarpSpecializedILi5ENS5_IJNS4_1CILi2EEENSA_ILi1EEESC_EEENS1_35KernelTmaWarpSpecializedCooperativeEEENS5_IJNSA_ILi256EEENSA_ILi384EEENSA_ILi32EEEEEENS_10bfloat16_tENS5_IJlSC_lEEESK_SL_NS4_8TiledMMAINS4_8MMA_AtomIJNS4_4SM904GMMA28MMA_64x192x16_F32BF16BF16_SSILNSP_5MajorE0ELSR_0ELNSP_7ScaleInE1ELSS_1EEEEEENS4_6LayoutISD_NS5_IJSC_NSA_ILi0EEESW_EEEEENS5_IJNS4_10UnderscoreESZ_SZ_EEEEENS4_13SM90_TMA_LOADENS4_14ComposedLayoutINS4_7SwizzleILi2ELi4ELi3EEENS4_18smem_ptr_flag_bitsILi16EEENSV_INS5_IJNSA_ILi8EEESI_EEENS5_IJSI_SC_EEEEEEEvNS4_8identityENS4_23SM90_TMA_LOAD_MULTICASTES1C_vS1D_EENS_8epilogue10collective6detail29Sm90TmaWarpSpecializedAdapterINS1H_15DefaultEpilogueISK_SL_SL_NS1G_6thread17LinearCombinationISK_Li1EffLNS1L_9ScaleType4KindE0ELNS_15FloatRoundStyleE2ESK_EENS1_15EpilogueDefaultEEEEEvvEEEEvNT_6ParamsE:
	.zero		1664


//--------------------- SYMBOLS --------------------------

	.type		.nv.reservedSmem.offset0,@object
	.size		.nv.reservedSmem.offset0,0x4
	.type		__assertfail,@function
